	.version 1.4
	.target sm_13
	// compiled with /usr/local/cuda/open64/lib//be
	// nvopencc 3.0 built on 2010-02-19

	//-----------------------------------------------------------
	// Compiling /tmp/tmpxft_000015c8_00000000-7_srad.cpp3.i (/tmp/ccBI#.twWwi3)
	//-----------------------------------------------------------

	//-----------------------------------------------------------
	// Options:
	//-----------------------------------------------------------
	//  Target:ptx, ISA:sm_13, Endian:little, Pointer Size:64
	//  -O3	(Optimization level)
	//  -g0	(Debug level)
	//  -m2	(Report advisories)
	//-----------------------------------------------------------

	.file	1	"<command-line>"
	.file	2	"/tmp/tmpxft_000015c8_00000000-6_srad.cudafe2.gpu"
	.file	3	"/usr/lib/gcc/x86_64-linux-gnu/4.3.4/include/stddef.h"
	.file	4	"/usr/local/cuda/bin/../include/crt/device_runtime.h"
	.file	5	"/usr/local/cuda/bin/../include/host_defines.h"
	.file	6	"/usr/local/cuda/bin/../include/builtin_types.h"
	.file	7	"/usr/local/cuda/bin/../include/device_types.h"
	.file	8	"/usr/local/cuda/bin/../include/driver_types.h"
	.file	9	"/usr/local/cuda/bin/../include/texture_types.h"
	.file	10	"/usr/local/cuda/bin/../include/vector_types.h"
	.file	11	"/usr/local/cuda/bin/../include/device_launch_parameters.h"
	.file	12	"/usr/local/cuda/bin/../include/crt/storage_class.h"
	.file	13	"/usr/include/bits/types.h"
	.file	14	"/usr/include/time.h"
	.file	15	"../../../prof.cu"
	.file	16	"srad_kernel.cu"
	.file	17	"/usr/local/cuda/bin/../include/common_functions.h"
	.file	18	"/usr/local/cuda/bin/../include/crt/func_macro.h"
	.file	19	"/usr/local/cuda/bin/../include/math_functions.h"
	.file	20	"/usr/local/cuda/bin/../include/device_functions.h"
	.file	21	"/usr/local/cuda/bin/../include/math_constants.h"
	.file	22	"/usr/local/cuda/bin/../include/sm_11_atomic_functions.h"
	.file	23	"/usr/local/cuda/bin/../include/sm_12_atomic_functions.h"
	.file	24	"/usr/local/cuda/bin/../include/sm_13_double_functions.h"
	.file	25	"/usr/local/cuda/bin/../include/sm_20_atomic_functions.h"
	.file	26	"/usr/local/cuda/bin/../include/sm_20_intrinsics.h"
	.file	27	"/usr/local/cuda/bin/../include/texture_fetch_functions.h"
	.file	28	"/usr/local/cuda/bin/../include/math_functions_dbl_ptx3.h"

	.global .u64 prof_data_pt = 0;
	.global .u32 prof_data_sz = 0;

	.entry _Z11srad_cuda_1PfS_S_S_S_S_iif (
		.param .u64 __cudaparm__Z11srad_cuda_1PfS_S_S_S_S_iif_E_C,
		.param .u64 __cudaparm__Z11srad_cuda_1PfS_S_S_S_S_iif_W_C,
		.param .u64 __cudaparm__Z11srad_cuda_1PfS_S_S_S_S_iif_N_C,
		.param .u64 __cudaparm__Z11srad_cuda_1PfS_S_S_S_S_iif_S_C,
		.param .u64 __cudaparm__Z11srad_cuda_1PfS_S_S_S_S_iif_J_cuda,
		.param .u64 __cudaparm__Z11srad_cuda_1PfS_S_S_S_S_iif_C_cuda,
		.param .s32 __cudaparm__Z11srad_cuda_1PfS_S_S_S_S_iif_cols,
		.param .s32 __cudaparm__Z11srad_cuda_1PfS_S_S_S_S_iif_rows,
		.param .f32 __cudaparm__Z11srad_cuda_1PfS_S_S_S_S_iif_q0sqr)
	{
	.reg .u32 %r<56>;
	.reg .u64 %rd<57>;
	.reg .f32 %f<74>;
	.reg .f64 %fd<17>;
	.reg .pred %p<16>;
	.shared .align 4 .b8 __cuda_north60[1024];
	.shared .align 4 .b8 __cuda_south1084[1024];
	.shared .align 4 .b8 __cuda_west2108[1024];
	.shared .align 4 .b8 __cuda_east3132[1024];
	.shared .align 4 .b8 __cuda_temp4156[1024];
	.shared .align 4 .b8 __cuda_temp_result5180[1024];
	.loc	16	14	0
$LBB1__Z11srad_cuda_1PfS_S_S_S_S_iif:
	.loc	16	45	0
	cvt.s32.u16 	%r1, %ctaid.y;
	ld.param.s32 	%r2, [__cudaparm__Z11srad_cuda_1PfS_S_S_S_S_iif_cols];
	mul.lo.s32 	%r3, %r1, %r2;
	cvt.s32.u16 	%r4, %tid.x;
	cvt.s32.u16 	%r5, %tid.y;
	cvt.s32.u16 	%r6, %ctaid.x;
	add.s32 	%r7, %r3, %r6;
	mul.lo.s32 	%r8, %r7, 16;
	cvt.s64.s32 	%rd1, %r4;
	cvt.s64.s32 	%rd2, %r5;
	mul.lo.u64 	%rd3, %rd2, 16;
	add.u64 	%rd4, %rd1, %rd3;
	mul.lo.u64 	%rd5, %rd4, 4;
	mov.u64 	%rd6, __cuda_north60;
	add.u64 	%rd7, %rd5, %rd6;
	ld.param.u64 	%rd8, [__cudaparm__Z11srad_cuda_1PfS_S_S_S_S_iif_J_cuda];
	add.s32 	%r9, %r8, %r4;
	sub.s32 	%r10, %r9, %r2;
	cvt.u64.s32 	%rd9, %r10;
	mul.lo.u64 	%rd10, %rd9, 4;
	add.u64 	%rd11, %rd8, %rd10;
	ld.global.f32 	%f1, [%rd11+0];
	st.shared.f32 	[%rd7+0], %f1;
	.loc	16	46	0
	mov.u64 	%rd12, __cuda_south1084;
	add.u64 	%rd13, %rd5, %rd12;
	add.s32 	%r11, %r7, %r2;
	mul.lo.s32 	%r12, %r11, 16;
	add.s32 	%r13, %r4, %r12;
	cvt.u64.s32 	%rd14, %r13;
	mul.lo.u64 	%rd15, %rd14, 4;
	add.u64 	%rd16, %rd8, %rd15;
	ld.global.f32 	%f2, [%rd16+0];
	st.shared.f32 	[%rd13+0], %f2;
	mov.u32 	%r14, 0;
	setp.ne.s32 	%p1, %r1, %r14;
	@%p1 bra 	$Lt_0_12290;
	.loc	16	48	0
	mul24.lo.s32 	%r15, %r6, 16;
	add.s32 	%r16, %r4, %r15;
	cvt.s64.s32 	%rd17, %r16;
	mul.lo.u64 	%rd18, %rd17, 4;
	.loc	16	45	0
	ld.param.u64 	%rd8, [__cudaparm__Z11srad_cuda_1PfS_S_S_S_S_iif_J_cuda];
	.loc	16	48	0
	add.u64 	%rd19, %rd8, %rd18;
	ld.global.f32 	%f3, [%rd19+0];
	st.shared.f32 	[%rd7+0], %f3;
	bra.uni 	$Lt_0_12034;
$Lt_0_12290:
	cvt.u32.u16 	%r17, %nctaid.y;
	sub.u32 	%r18, %r17, 1;
	setp.ne.u32 	%p2, %r1, %r18;
	@%p2 bra 	$Lt_0_12546;
	.loc	16	45	0
	ld.param.s32 	%r2, [__cudaparm__Z11srad_cuda_1PfS_S_S_S_S_iif_cols];
	.loc	16	51	0
	mul.lo.s32 	%r19, %r2, 15;
	mul.lo.u32 	%r20, %r2, %r18;
	add.u32 	%r21, %r6, %r20;
	mul.lo.u32 	%r22, %r21, 16;
	add.u32 	%r23, %r19, %r22;
	add.u32 	%r24, %r4, %r23;
	cvt.u64.u32 	%rd20, %r24;
	mul.lo.u64 	%rd21, %rd20, 4;
	.loc	16	45	0
	ld.param.u64 	%rd8, [__cudaparm__Z11srad_cuda_1PfS_S_S_S_S_iif_J_cuda];
	.loc	16	51	0
	add.u64 	%rd22, %rd8, %rd21;
	ld.global.f32 	%f4, [%rd22+0];
	st.shared.f32 	[%rd13+0], %f4;
$Lt_0_12546:
$Lt_0_12034:
	.loc	16	53	0
	bar.sync 	0;
	.loc	16	45	0
	ld.param.s32 	%r2, [__cudaparm__Z11srad_cuda_1PfS_S_S_S_S_iif_cols];
	.loc	16	55	0
	mul.lo.s32 	%r25, %r5, %r2;
	add.s32 	%r26, %r25, %r8;
	mov.u64 	%rd23, __cuda_west2108;
	add.u64 	%rd24, %rd5, %rd23;
	sub.s32 	%r27, %r26, 1;
	cvt.u64.s32 	%rd25, %r27;
	mul.lo.u64 	%rd26, %rd25, 4;
	.loc	16	45	0
	ld.param.u64 	%rd8, [__cudaparm__Z11srad_cuda_1PfS_S_S_S_S_iif_J_cuda];
	.loc	16	55	0
	add.u64 	%rd27, %rd8, %rd26;
	ld.global.f32 	%f5, [%rd27+0];
	st.shared.f32 	[%rd24+0], %f5;
	.loc	16	56	0
	mov.u64 	%rd28, __cuda_east3132;
	add.u64 	%rd29, %rd5, %rd28;
	add.s32 	%r28, %r26, 16;
	cvt.u64.s32 	%rd30, %r28;
	mul.lo.u64 	%rd31, %rd30, 4;
	add.u64 	%rd32, %rd8, %rd31;
	ld.global.f32 	%f6, [%rd32+0];
	st.shared.f32 	[%rd29+0], %f6;
	mov.u32 	%r29, 0;
	setp.ne.s32 	%p3, %r6, %r29;
	@%p3 bra 	$Lt_0_13314;
	.loc	16	59	0
	mul.lo.s32 	%r30, %r3, 16;
	add.s32 	%r31, %r25, %r30;
	cvt.s64.s32 	%rd33, %r31;
	mul.lo.u64 	%rd34, %rd33, 4;
	.loc	16	45	0
	ld.param.u64 	%rd8, [__cudaparm__Z11srad_cuda_1PfS_S_S_S_S_iif_J_cuda];
	.loc	16	59	0
	add.u64 	%rd35, %rd8, %rd34;
	ld.global.f32 	%f7, [%rd35+0];
	st.shared.f32 	[%rd24+0], %f7;
	bra.uni 	$Lt_0_13058;
$Lt_0_13314:
	cvt.u32.u16 	%r32, %nctaid.x;
	sub.u32 	%r33, %r32, 1;
	setp.ne.u32 	%p4, %r6, %r33;
	@%p4 bra 	$Lt_0_13570;
	.loc	16	62	0
	add.u32 	%r34, %r3, %r32;
	mul.lo.u32 	%r35, %r34, 16;
	add.u32 	%r36, %r25, %r35;
	sub.u32 	%r37, %r36, 1;
	cvt.u64.u32 	%rd36, %r37;
	mul.lo.u64 	%rd37, %rd36, 4;
	.loc	16	45	0
	ld.param.u64 	%rd8, [__cudaparm__Z11srad_cuda_1PfS_S_S_S_S_iif_J_cuda];
	.loc	16	62	0
	add.u64 	%rd38, %rd8, %rd37;
	ld.global.f32 	%f8, [%rd38+0];
	st.shared.f32 	[%rd29+0], %f8;
$Lt_0_13570:
$Lt_0_13058:
	.loc	16	65	0
	bar.sync 	0;
	.loc	16	69	0
	mov.u64 	%rd39, __cuda_temp4156;
	add.u64 	%rd40, %rd5, %rd39;
	add.s32 	%r38, %r26, %r4;
	cvt.u64.s32 	%rd41, %r38;
	mul.lo.u64 	%rd42, %rd41, 4;
	.loc	16	45	0
	ld.param.u64 	%rd8, [__cudaparm__Z11srad_cuda_1PfS_S_S_S_S_iif_J_cuda];
	.loc	16	69	0
	add.u64 	%rd43, %rd42, %rd8;
	ld.global.f32 	%f9, [%rd43+0];
	st.shared.f32 	[%rd40+0], %f9;
	.loc	16	71	0
	bar.sync 	0;
	.loc	16	73	0
	ld.shared.f32 	%f10, [%rd40+0];
	mov.s32 	%r39, 0;
	setp.eq.s32 	%p5, %r4, %r39;
	mov.s32 	%r40, 0;
	setp.eq.s32 	%p6, %r5, %r40;
	selp.s32 	%r41, 1, 0, %p5;
	selp.s32 	%r42, 1, 0, %p6;
	and.b32 	%r43, %r41, %r42;
	mov.u32 	%r44, 0;
	setp.eq.s32 	%p7, %r43, %r44;
	@%p7 bra 	$Lt_0_14338;
	.loc	16	76	0
	ld.shared.f32 	%f11, [%rd7+0];
	.loc	16	73	0
	ld.shared.f32 	%f10, [%rd40+0];
	.loc	16	76	0
	sub.f32 	%f12, %f11, %f10;
	.loc	16	77	0
	ld.shared.f32 	%f13, [%rd40+64];
	sub.f32 	%f14, %f13, %f10;
	.loc	16	78	0
	ld.shared.f32 	%f15, [%rd24+0];
	sub.f32 	%f16, %f15, %f10;
	.loc	16	79	0
	ld.shared.f32 	%f17, [%rd40+4];
	sub.f32 	%f18, %f17, %f10;
	bra.uni 	$Lt_0_14082;
$Lt_0_14338:
	mov.s32 	%r45, 15;
	setp.eq.s32 	%p8, %r4, %r45;
	selp.s32 	%r46, 1, 0, %p8;
	and.b32 	%r47, %r42, %r46;
	mov.u32 	%r48, 0;
	setp.eq.s32 	%p9, %r47, %r48;
	@%p9 bra 	$Lt_0_14850;
	.loc	16	82	0
	ld.shared.f32 	%f19, [%rd7+0];
	.loc	16	73	0
	ld.shared.f32 	%f10, [%rd40+0];
	.loc	16	82	0
	sub.f32 	%f12, %f19, %f10;
	.loc	16	83	0
	ld.shared.f32 	%f20, [%rd40+64];
	sub.f32 	%f14, %f20, %f10;
	.loc	16	84	0
	ld.shared.f32 	%f21, [%rd40+-4];
	sub.f32 	%f16, %f21, %f10;
	.loc	16	85	0
	ld.shared.f32 	%f22, [%rd29+0];
	sub.f32 	%f18, %f22, %f10;
	bra.uni 	$Lt_0_14594;
$Lt_0_14850:
	mov.s32 	%r49, 15;
	setp.eq.s32 	%p10, %r5, %r49;
	selp.s32 	%r50, 1, 0, %p10;
	and.b32 	%r51, %r46, %r50;
	mov.u32 	%r52, 0;
	setp.eq.s32 	%p11, %r51, %r52;
	@%p11 bra 	$Lt_0_15362;
	.loc	16	88	0
	ld.shared.f32 	%f23, [%rd40+-64];
	.loc	16	73	0
	ld.shared.f32 	%f10, [%rd40+0];
	.loc	16	88	0
	sub.f32 	%f12, %f23, %f10;
	.loc	16	89	0
	ld.shared.f32 	%f24, [%rd13+0];
	sub.f32 	%f14, %f24, %f10;
	.loc	16	90	0
	ld.shared.f32 	%f25, [%rd40+-4];
	sub.f32 	%f16, %f25, %f10;
	.loc	16	91	0
	ld.shared.f32 	%f26, [%rd29+0];
	sub.f32 	%f18, %f26, %f10;
	bra.uni 	$Lt_0_15106;
$Lt_0_15362:
	and.b32 	%r53, %r41, %r50;
	mov.u32 	%r54, 0;
	setp.eq.s32 	%p12, %r53, %r54;
	@%p12 bra 	$Lt_0_15874;
	.loc	16	94	0
	ld.shared.f32 	%f27, [%rd40+-64];
	.loc	16	73	0
	ld.shared.f32 	%f10, [%rd40+0];
	.loc	16	94	0
	sub.f32 	%f12, %f27, %f10;
	.loc	16	95	0
	ld.shared.f32 	%f28, [%rd13+0];
	sub.f32 	%f14, %f28, %f10;
	.loc	16	96	0
	ld.shared.f32 	%f29, [%rd24+0];
	sub.f32 	%f16, %f29, %f10;
	.loc	16	97	0
	ld.shared.f32 	%f30, [%rd40+4];
	sub.f32 	%f18, %f30, %f10;
	bra.uni 	$Lt_0_15618;
$Lt_0_15874:
	@!%p6 bra 	$Lt_0_16386;
	.loc	16	101	0
	ld.shared.f32 	%f31, [%rd7+0];
	.loc	16	73	0
	ld.shared.f32 	%f10, [%rd40+0];
	.loc	16	101	0
	sub.f32 	%f12, %f31, %f10;
	.loc	16	102	0
	ld.shared.f32 	%f32, [%rd40+64];
	sub.f32 	%f14, %f32, %f10;
	.loc	16	103	0
	ld.shared.f32 	%f33, [%rd40+-4];
	sub.f32 	%f16, %f33, %f10;
	.loc	16	104	0
	ld.shared.f32 	%f34, [%rd40+4];
	sub.f32 	%f18, %f34, %f10;
	bra.uni 	$Lt_0_16130;
$Lt_0_16386:
	@!%p8 bra 	$Lt_0_16898;
	.loc	16	108	0
	ld.shared.f32 	%f35, [%rd40+64];
	.loc	16	73	0
	ld.shared.f32 	%f10, [%rd40+0];
	.loc	16	108	0
	sub.f32 	%f14, %f35, %f10;
	.loc	16	109	0
	ld.shared.f32 	%f36, [%rd40+-4];
	sub.f32 	%f16, %f36, %f10;
	.loc	16	110	0
	ld.shared.f32 	%f37, [%rd29+0];
	sub.f32 	%f18, %f37, %f10;
	bra.uni 	$Lt_0_16642;
$Lt_0_16898:
	@!%p10 bra 	$Lt_0_17410;
	.loc	16	114	0
	ld.shared.f32 	%f38, [%rd13+0];
	.loc	16	73	0
	ld.shared.f32 	%f10, [%rd40+0];
	.loc	16	114	0
	sub.f32 	%f14, %f38, %f10;
	.loc	16	115	0
	ld.shared.f32 	%f39, [%rd40+-4];
	sub.f32 	%f16, %f39, %f10;
	bra.uni 	$Lt_0_17154;
$Lt_0_17410:
	@!%p5 bra 	$Lt_0_17922;
	.loc	16	121	0
	ld.shared.f32 	%f40, [%rd24+0];
	.loc	16	73	0
	ld.shared.f32 	%f10, [%rd40+0];
	.loc	16	121	0
	sub.f32 	%f16, %f40, %f10;
	bra.uni 	$Lt_0_17666;
$Lt_0_17922:
	.loc	16	127	0
	ld.shared.f32 	%f41, [%rd40+-4];
	.loc	16	73	0
	ld.shared.f32 	%f10, [%rd40+0];
	.loc	16	127	0
	sub.f32 	%f16, %f41, %f10;
$Lt_0_17666:
	ld.shared.f32 	%f42, [%rd40+64];
	.loc	16	73	0
	ld.shared.f32 	%f10, [%rd40+0];
	.loc	16	127	0
	sub.f32 	%f14, %f42, %f10;
$Lt_0_17154:
	ld.shared.f32 	%f43, [%rd40+4];
	sub.f32 	%f18, %f43, %f10;
$Lt_0_16642:
	ld.shared.f32 	%f44, [%rd40+-64];
	sub.f32 	%f12, %f44, %f10;
$Lt_0_16130:
$Lt_0_15618:
$Lt_0_15106:
$Lt_0_14594:
$Lt_0_14082:
	.loc	16	141	0
	add.f32 	%f45, %f12, %f14;
	add.f32 	%f46, %f45, %f16;
	add.f32 	%f47, %f46, %f18;
	div.full.f32 	%f48, %f47, %f10;
	mov.f64 	%fd1, 0d3ff0000000000000;	// 1
	cvt.f64.f32 	%fd2, %f48;
	mov.f64 	%fd3, 0d3fd0000000000000;	// 0.25
	mad.rn.f64 	%fd4, %fd2, %fd3, %fd1;
	cvt.rn.f32.f64 	%f49, %fd4;
	ld.param.f32 	%f50, [__cudaparm__Z11srad_cuda_1PfS_S_S_S_S_iif_q0sqr];
	mul.f32 	%f51, %f48, %f48;
	cvt.f64.f32 	%fd5, %f51;
	mov.f64 	%fd6, 0d3fb0000000000000;	// 0.0625
	mul.f64 	%fd7, %fd5, %fd6;
	mul.f32 	%f52, %f14, %f14;
	mad.f32 	%f53, %f12, %f12, %f52;
	mad.f32 	%f54, %f16, %f16, %f53;
	mad.f32 	%f55, %f18, %f18, %f54;
	mul.f32 	%f56, %f10, %f10;
	div.full.f32 	%f57, %f55, %f56;
	cvt.f64.f32 	%fd8, %f57;
	mov.f64 	%fd9, 0d3fe0000000000000;	// 0.5
	mul.f64 	%fd10, %fd8, %fd9;
	sub.f64 	%fd11, %fd10, %fd7;
	cvt.rn.f32.f64 	%f58, %fd11;
	mul.f32 	%f59, %f49, %f49;
	div.full.f32 	%f60, %f58, %f59;
	sub.f32 	%f61, %f60, %f50;
	mov.f32 	%f62, 0f3f800000;    	// 1
	add.f32 	%f63, %f50, %f62;
	mul.f32 	%f64, %f50, %f63;
	div.full.f32 	%f65, %f61, %f64;
	cvt.f64.f32 	%fd12, %f65;
	mov.f64 	%fd13, 0d3ff0000000000000;	// 1
	add.f64 	%fd14, %fd12, %fd13;
	rcp.rn.f64 	%fd15, %fd14;
	cvt.rn.f32.f64 	%f66, %fd15;
	mov.u64 	%rd44, __cuda_temp_result5180;
	add.u64 	%rd45, %rd5, %rd44;
	mov.f32 	%f67, 0f00000000;    	// 0
	setp.lt.f32 	%p13, %f66, %f67;
	@!%p13 bra 	$Lt_0_18434;
	.loc	16	145	0
	mov.f32 	%f68, 0f00000000;    	// 0
	st.shared.f32 	[%rd45+0], %f68;
	bra.uni 	$Lt_0_18178;
$Lt_0_18434:
	.loc	16	146	0
	mov.f32 	%f69, 0f3f800000;    	// 1
	mov.f32 	%f70, 0f3f800000;    	// 1
	setp.gt.f32 	%p14, %f66, %f70;
	selp.f32 	%f71, %f69, %f66, %p14;
	st.shared.f32 	[%rd45+0], %f71;
$Lt_0_18178:
	.loc	16	149	0
	bar.sync 	0;
	.loc	16	151	0
	ld.shared.f32 	%f72, [%rd45+0];
	ld.param.u64 	%rd46, [__cudaparm__Z11srad_cuda_1PfS_S_S_S_S_iif_C_cuda];
	add.u64 	%rd47, %rd46, %rd42;
	st.global.f32 	[%rd47+0], %f72;
	.loc	16	152	0
	ld.param.u64 	%rd48, [__cudaparm__Z11srad_cuda_1PfS_S_S_S_S_iif_E_C];
	add.u64 	%rd49, %rd48, %rd42;
	st.global.f32 	[%rd49+0], %f18;
	.loc	16	153	0
	ld.param.u64 	%rd50, [__cudaparm__Z11srad_cuda_1PfS_S_S_S_S_iif_W_C];
	add.u64 	%rd51, %rd50, %rd42;
	st.global.f32 	[%rd51+0], %f16;
	.loc	16	154	0
	ld.param.u64 	%rd52, [__cudaparm__Z11srad_cuda_1PfS_S_S_S_S_iif_S_C];
	add.u64 	%rd53, %rd52, %rd42;
	st.global.f32 	[%rd53+0], %f14;
	.loc	16	155	0
	ld.param.u64 	%rd54, [__cudaparm__Z11srad_cuda_1PfS_S_S_S_S_iif_N_C];
	add.u64 	%rd55, %rd54, %rd42;
	st.global.f32 	[%rd55+0], %f12;
	.loc	16	157	0
	exit;
$LDWend__Z11srad_cuda_1PfS_S_S_S_S_iif:
	} // _Z11srad_cuda_1PfS_S_S_S_S_iif

	.entry _Z11srad_cuda_2PfS_S_S_S_S_iiff (
		.param .u64 __cudaparm__Z11srad_cuda_2PfS_S_S_S_S_iiff_E_C,
		.param .u64 __cudaparm__Z11srad_cuda_2PfS_S_S_S_S_iiff_W_C,
		.param .u64 __cudaparm__Z11srad_cuda_2PfS_S_S_S_S_iiff_N_C,
		.param .u64 __cudaparm__Z11srad_cuda_2PfS_S_S_S_S_iiff_S_C,
		.param .u64 __cudaparm__Z11srad_cuda_2PfS_S_S_S_S_iiff_J_cuda,
		.param .u64 __cudaparm__Z11srad_cuda_2PfS_S_S_S_S_iiff_C_cuda,
		.param .s32 __cudaparm__Z11srad_cuda_2PfS_S_S_S_S_iiff_cols,
		.param .s32 __cudaparm__Z11srad_cuda_2PfS_S_S_S_S_iiff_rows,
		.param .f32 __cudaparm__Z11srad_cuda_2PfS_S_S_S_S_iiff_lambda,
		.param .f32 __cudaparm__Z11srad_cuda_2PfS_S_S_S_S_iiff_q0sqr)
	{
	.reg .u32 %r<37>;
	.reg .u64 %rd<43>;
	.reg .f32 %f<23>;
	.reg .f64 %fd<8>;
	.reg .pred %p<7>;
	.shared .align 4 .b8 __cuda_temp6272[1024];
	.shared .align 4 .b8 __cuda_south_c7296[1024];
	.shared .align 4 .b8 __cuda_east_c8320[1024];
	.shared .align 4 .b8 __cuda_c_cuda_temp9344[1024];
	.shared .align 4 .b8 __cuda_c_cuda_result10368[1024];
	.loc	16	170	0
$LBB1__Z11srad_cuda_2PfS_S_S_S_S_iiff:
	.loc	16	196	0
	cvt.s32.u16 	%r1, %tid.y;
	ld.param.s32 	%r2, [__cudaparm__Z11srad_cuda_2PfS_S_S_S_S_iiff_cols];
	mul.lo.s32 	%r3, %r1, %r2;
	cvt.s32.u16 	%r4, %ctaid.y;
	mul.lo.s32 	%r5, %r4, %r2;
	cvt.s32.u16 	%r6, %tid.x;
	cvt.s32.u16 	%r7, %ctaid.x;
	add.s32 	%r8, %r5, %r7;
	mul.lo.s32 	%r9, %r8, 16;
	add.s32 	%r10, %r3, %r9;
	cvt.s64.s32 	%rd1, %r6;
	cvt.s64.s32 	%rd2, %r1;
	mul.lo.u64 	%rd3, %rd2, 16;
	add.u64 	%rd4, %rd1, %rd3;
	mul.lo.u64 	%rd5, %rd4, 4;
	mov.u64 	%rd6, __cuda_temp6272;
	add.u64 	%rd7, %rd5, %rd6;
	add.s32 	%r11, %r10, %r6;
	cvt.u64.s32 	%rd8, %r11;
	mul.lo.u64 	%rd9, %rd8, 4;
	ld.param.u64 	%rd10, [__cudaparm__Z11srad_cuda_2PfS_S_S_S_S_iiff_J_cuda];
	add.u64 	%rd11, %rd10, %rd9;
	ld.global.f32 	%f1, [%rd11+0];
	st.shared.f32 	[%rd7+0], %f1;
	.loc	16	198	0
	bar.sync 	0;
	.loc	16	200	0
	mov.u64 	%rd12, __cuda_south_c7296;
	add.u64 	%rd13, %rd5, %rd12;
	ld.param.u64 	%rd14, [__cudaparm__Z11srad_cuda_2PfS_S_S_S_S_iiff_C_cuda];
	add.s32 	%r12, %r8, %r2;
	mul.lo.s32 	%r13, %r12, 16;
	add.s32 	%r14, %r6, %r13;
	cvt.u64.s32 	%rd15, %r14;
	mul.lo.u64 	%rd16, %rd15, 4;
	add.u64 	%rd17, %rd14, %rd16;
	ld.global.f32 	%f2, [%rd17+0];
	st.shared.f32 	[%rd13+0], %f2;
	cvt.u32.u16 	%r15, %nctaid.y;
	sub.u32 	%r16, %r15, 1;
	setp.ne.u32 	%p1, %r4, %r16;
	@%p1 bra 	$Lt_1_4354;
	.loc	16	196	0
	ld.param.s32 	%r2, [__cudaparm__Z11srad_cuda_2PfS_S_S_S_S_iiff_cols];
	.loc	16	203	0
	mul.lo.s32 	%r17, %r2, 15;
	mul.lo.u32 	%r18, %r2, %r16;
	add.u32 	%r19, %r7, %r18;
	mul.lo.u32 	%r20, %r19, 16;
	add.u32 	%r21, %r17, %r20;
	add.u32 	%r22, %r6, %r21;
	cvt.u64.u32 	%rd18, %r22;
	mul.lo.u64 	%rd19, %rd18, 4;
	.loc	16	200	0
	ld.param.u64 	%rd14, [__cudaparm__Z11srad_cuda_2PfS_S_S_S_S_iiff_C_cuda];
	.loc	16	203	0
	add.u64 	%rd20, %rd14, %rd19;
	ld.global.f32 	%f3, [%rd20+0];
	st.shared.f32 	[%rd13+0], %f3;
$Lt_1_4354:
	.loc	16	205	0
	bar.sync 	0;
	.loc	16	208	0
	mov.u64 	%rd21, __cuda_east_c8320;
	add.u64 	%rd22, %rd5, %rd21;
	add.s32 	%r23, %r10, 16;
	cvt.u64.s32 	%rd23, %r23;
	mul.lo.u64 	%rd24, %rd23, 4;
	.loc	16	200	0
	ld.param.u64 	%rd14, [__cudaparm__Z11srad_cuda_2PfS_S_S_S_S_iiff_C_cuda];
	.loc	16	208	0
	add.u64 	%rd25, %rd14, %rd24;
	ld.global.f32 	%f4, [%rd25+0];
	st.shared.f32 	[%rd22+0], %f4;
	cvt.u32.u16 	%r24, %nctaid.x;
	sub.u32 	%r25, %r24, 1;
	setp.ne.u32 	%p2, %r7, %r25;
	@%p2 bra 	$Lt_1_4866;
	.loc	16	211	0
	add.u32 	%r26, %r5, %r24;
	mul.lo.u32 	%r27, %r26, 16;
	add.u32 	%r28, %r3, %r27;
	sub.u32 	%r29, %r28, 1;
	cvt.u64.u32 	%rd26, %r29;
	mul.lo.u64 	%rd27, %rd26, 4;
	.loc	16	200	0
	ld.param.u64 	%rd14, [__cudaparm__Z11srad_cuda_2PfS_S_S_S_S_iiff_C_cuda];
	.loc	16	211	0
	add.u64 	%rd28, %rd14, %rd27;
	ld.global.f32 	%f5, [%rd28+0];
	st.shared.f32 	[%rd22+0], %f5;
$Lt_1_4866:
	.loc	16	214	0
	bar.sync 	0;
	.loc	16	216	0
	mov.u64 	%rd29, __cuda_c_cuda_temp9344;
	add.u64 	%rd30, %rd5, %rd29;
	.loc	16	200	0
	ld.param.u64 	%rd14, [__cudaparm__Z11srad_cuda_2PfS_S_S_S_S_iiff_C_cuda];
	.loc	16	216	0
	add.u64 	%rd31, %rd9, %rd14;
	ld.global.f32 	%f6, [%rd31+0];
	st.shared.f32 	[%rd30+0], %f6;
	.loc	16	218	0
	bar.sync 	0;
	.loc	16	220	0
	ld.shared.f32 	%f7, [%rd30+0];
	mov.s32 	%r30, 15;
	setp.eq.s32 	%p3, %r6, %r30;
	mov.s32 	%r31, 15;
	setp.eq.s32 	%p4, %r1, %r31;
	selp.s32 	%r32, 1, 0, %p3;
	selp.s32 	%r33, 1, 0, %p4;
	and.b32 	%r34, %r32, %r33;
	mov.u32 	%r35, 0;
	setp.eq.s32 	%p5, %r34, %r35;
	@%p5 bra 	$Lt_1_5634;
	.loc	16	224	0
	ld.shared.f32 	%f8, [%rd13+0];
	.loc	16	226	0
	ld.shared.f32 	%f9, [%rd22+0];
	bra.uni 	$Lt_1_5378;
$Lt_1_5634:
	@!%p3 bra 	$Lt_1_6146;
	.loc	16	230	0
	ld.shared.f32 	%f8, [%rd30+64];
	.loc	16	232	0
	ld.shared.f32 	%f9, [%rd22+0];
	bra.uni 	$Lt_1_5890;
$Lt_1_6146:
	@!%p4 bra 	$Lt_1_6658;
	.loc	16	236	0
	ld.shared.f32 	%f8, [%rd13+0];
	bra.uni 	$Lt_1_6402;
$Lt_1_6658:
	.loc	16	242	0
	ld.shared.f32 	%f8, [%rd30+64];
$Lt_1_6402:
	ld.shared.f32 	%f9, [%rd30+4];
$Lt_1_5890:
$Lt_1_5378:
	.loc	16	248	0
	ld.param.u64 	%rd32, [__cudaparm__Z11srad_cuda_2PfS_S_S_S_S_iiff_S_C];
	add.u64 	%rd33, %rd32, %rd9;
	ld.global.f32 	%f10, [%rd33+0];
	mul.f32 	%f11, %f10, %f8;
	ld.param.u64 	%rd34, [__cudaparm__Z11srad_cuda_2PfS_S_S_S_S_iiff_N_C];
	add.u64 	%rd35, %rd34, %rd9;
	ld.global.f32 	%f12, [%rd35+0];
	mad.f32 	%f13, %f12, %f7, %f11;
	ld.param.u64 	%rd36, [__cudaparm__Z11srad_cuda_2PfS_S_S_S_S_iiff_W_C];
	add.u64 	%rd37, %rd36, %rd9;
	ld.global.f32 	%f14, [%rd37+0];
	mad.f32 	%f15, %f14, %f7, %f13;
	ld.param.u64 	%rd38, [__cudaparm__Z11srad_cuda_2PfS_S_S_S_S_iiff_E_C];
	add.u64 	%rd39, %rd38, %rd9;
	ld.global.f32 	%f16, [%rd39+0];
	mad.f32 	%f17, %f16, %f9, %f15;
	.loc	16	251	0
	mov.u64 	%rd40, __cuda_c_cuda_result10368;
	add.u64 	%rd41, %rd5, %rd40;
	ld.shared.f32 	%f18, [%rd7+0];
	cvt.f64.f32 	%fd1, %f18;
	cvt.f64.f32 	%fd2, %f17;
	ld.param.f32 	%f19, [__cudaparm__Z11srad_cuda_2PfS_S_S_S_S_iiff_lambda];
	cvt.f64.f32 	%fd3, %f19;
	mov.f64 	%fd4, 0d3fd0000000000000;	// 0.25
	mul.f64 	%fd5, %fd3, %fd4;
	mad.rn.f64 	%fd6, %fd2, %fd5, %fd1;
	cvt.rn.f32.f64 	%f20, %fd6;
	st.shared.f32 	[%rd41+0], %f20;
	.loc	16	253	0
	bar.sync 	0;
	.loc	16	255	0
	ld.shared.f32 	%f21, [%rd41+0];
	st.global.f32 	[%rd11+0], %f21;
	.loc	16	257	0
	exit;
$LDWend__Z11srad_cuda_2PfS_S_S_S_S_iiff:
	} // _Z11srad_cuda_2PfS_S_S_S_S_iiff



// ===== COMPILED SASS (sm_100) =====

	.target	sm_100

	.elftype	@"ET_EXEC"


//--------------------- .note.nv.tkinfo           --------------------------
	.section	.note.nv.tkinfo,"",@"SHT_NOTE"
	.sectionflags	@"SHF_NOTE_NV_TKINFO"
	.tkinfo
        /*0018*/ 	.word	0x00000002
        /*0030*/ 	.string	""
        /*0030*/ 	.string	"ptxas"
        /*0030*/ 	.string	"Cuda compilation tools, release 13.0, V13.0.88"
        /*0030*/ 	.string	"Build cuda_13.0.r13.0/compiler.36424714_0"
        /*0030*/ 	.string	"-arch sm_100 "



//--------------------- .note.nv.cuinfo           --------------------------
	.section	.note.nv.cuinfo,"",@"SHT_NOTE"
	.sectionflags	@"SHF_NOTE_NV_CUINFO"
        /*0018*/ 	.short	0x0002
        /*001a*/ 	.short	0x000d
        /*001c*/ 	.short	0x0082
	.zero		2


//--------------------- .nv.info                  --------------------------
	.section	.nv.info,"",@"SHT_CUDA_INFO"
	.align	4


	//----- nvinfo : EIATTR_REGCOUNT
	.align		4
        /*0000*/ 	.byte	0x04, 0x2f
        /*0002*/ 	.short	(.L_3 - .L_2)
	.align		4
.L_2:
        /*0004*/ 	.word	index@(_Z11srad_cuda_1PfS_S_S_S_S_iif)
        /*0008*/ 	.word	0x00000020


	//----- nvinfo : EIATTR_FRAME_SIZE
	.align		4
.L_3:
        /*000c*/ 	.byte	0x04, 0x11
        /*000e*/ 	.short	(.L_5 - .L_4)
	.align		4
.L_4:
        /*0010*/ 	.word	index@($__internal_1_$__cuda_sm20_rcp_f64_v3)
        /*0014*/ 	.word	0x00000000


	//----- nvinfo : EIATTR_FRAME_SIZE
	.align		4
.L_5:
        /*0018*/ 	.byte	0x04, 0x11
        /*001a*/ 	.short	(.L_7 - .L_6)
	.align		4
.L_6:
        /*001c*/ 	.word	index@($__internal_0_$__cuda_sm20_dblrcp_rn_slowpath_v3)
        /*0020*/ 	.word	0x00000000


	//----- nvinfo : EIATTR_FRAME_SIZE
	.align		4
.L_7:
        /*0024*/ 	.byte	0x04, 0x11
        /*0026*/ 	.short	(.L_9 - .L_8)
	.align		4
.L_8:
        /*0028*/ 	.word	index@(_Z11srad_cuda_1PfS_S_S_S_S_iif)
        /*002c*/ 	.word	0x00000000


	//----- nvinfo : EIATTR_REGCOUNT
	.align		4
.L_9:
        /*0030*/ 	.byte	0x04, 0x2f
        /*0032*/ 	.short	(.L_11 - .L_10)
	.align		4
.L_10:
        /*0034*/ 	.word	index@(_Z11srad_cuda_2PfS_S_S_S_S_iiff)
        /*0038*/ 	.word	0x0000001a


	//----- nvinfo : EIATTR_FRAME_SIZE
	.align		4
.L_11:
        /*003c*/ 	.byte	0x04, 0x11
        /*003e*/ 	.short	(.L_13 - .L_12)
	.align		4
.L_12:
        /*0040*/ 	.word	index@(_Z11srad_cuda_2PfS_S_S_S_S_iiff)
        /*0044*/ 	.word	0x00000000


	//----- nvinfo : EIATTR_MIN_STACK_SIZE
	.align		4
.L_13:
        /*0048*/ 	.byte	0x04, 0x12
        /*004a*/ 	.short	(.L_15 - .L_14)
	.align		4
.L_14:
        /*004c*/ 	.word	index@(_Z11srad_cuda_2PfS_S_S_S_S_iiff)
        /*0050*/ 	.word	0x00000000


	//----- nvinfo : EIATTR_MIN_STACK_SIZE
	.align		4
.L_15:
        /*0054*/ 	.byte	0x04, 0x12
        /*0056*/ 	.short	(.L_17 - .L_16)
	.align		4
.L_16:
        /*0058*/ 	.word	index@(_Z11srad_cuda_1PfS_S_S_S_S_iif)
        /*005c*/ 	.word	0x00000000
.L_17:


//--------------------- .nv.compat                --------------------------
	.section	.nv.compat,"",@"SHT_CUDA_COMPAT_INFO"
	.align	4
        /*0000*/ 	.byte	0x02, 0x09, 0x00, 0x00, 0x02, 0x02, 0x01, 0x00, 0x02, 0x05, 0x05, 0x00, 0x03, 0x07, 0x01, 0x01
        /*0010*/ 	.byte	0x02, 0x03, 0x00, 0x00, 0x02, 0x06, 0x01, 0x00, 0x04, 0x0b, 0x08, 0x00, 0x01, 0x00, 0x00, 0x00
        /*0020*/ 	.byte	0x00, 0x00, 0x00, 0x00


//--------------------- .nv.info._Z11srad_cuda_2PfS_S_S_S_S_iiff --------------------------
	.section	.nv.info._Z11srad_cuda_2PfS_S_S_S_S_iiff,"",@"SHT_CUDA_INFO"
	.sectionflags	@""
	.align	4


	//----- nvinfo : EIATTR_CUDA_API_VERSION
	.align		4
        /*0000*/ 	.byte	0x04, 0x37
        /*0002*/ 	.short	(.L_19 - .L_18)
.L_18:
        /*0004*/ 	.word	0x00000082


	//----- nvinfo : EIATTR_KPARAM_INFO
	.align		4
.L_19:
        /*0008*/ 	.byte	0x04, 0x17
        /*000a*/ 	.short	(.L_21 - .L_20)
.L_20:
        /*000c*/ 	.word	0x00000000
        /*0010*/ 	.short	0x0009
        /*0012*/ 	.short	0x003c
        /*0014*/ 	.byte	0x00, 0xf0, 0x11, 0x00


	//----- nvinfo : EIATTR_KPARAM_INFO
	.align		4
.L_21:
        /*0018*/ 	.byte	0x04, 0x17
        /*001a*/ 	.short	(.L_23 - .L_22)
.L_22:
        /*001c*/ 	.word	0x00000000
        /*0020*/ 	.short	0x0008
        /*0022*/ 	.short	0x0038
        /*0024*/ 	.byte	0x00, 0xf0, 0x11, 0x00


	//----- nvinfo : EIATTR_KPARAM_INFO
	.align		4
.L_23:
        /*0028*/ 	.byte	0x04, 0x17
        /*002a*/ 	.short	(.L_25 - .L_24)
.L_24:
        /*002c*/ 	.word	0x00000000
        /*0030*/ 	.short	0x0007
        /*0032*/ 	.short	0x0034
        /*0034*/ 	.byte	0x00, 0xf0, 0x11, 0x00


	//----- nvinfo : EIATTR_KPARAM_INFO
	.align		4
.L_25:
        /*0038*/ 	.byte	0x04, 0x17
        /*003a*/ 	.short	(.L_27 - .L_26)
.L_26:
        /*003c*/ 	.word	0x00000000
        /*0040*/ 	.short	0x0006
        /*0042*/ 	.short	0x0030
        /*0044*/ 	.byte	0x00, 0xf0, 0x11, 0x00


	//----- nvinfo : EIATTR_KPARAM_INFO
	.align		4
.L_27:
        /*0048*/ 	.byte	0x04, 0x17
        /*004a*/ 	.short	(.L_29 - .L_28)
.L_28:
        /*004c*/ 	.word	0x00000000
        /*0050*/ 	.short	0x0005
        /*0052*/ 	.short	0x0028
        /*0054*/ 	.byte	0x00, 0xf0, 0x21, 0x00


	//----- nvinfo : EIATTR_KPARAM_INFO
	.align		4
.L_29:
        /*0058*/ 	.byte	0x04, 0x17
        /*005a*/ 	.short	(.L_31 - .L_30)
.L_30:
        /*005c*/ 	.word	0x00000000
        /*0060*/ 	.short	0x0004
        /*0062*/ 	.short	0x0020
        /*0064*/ 	.byte	0x00, 0xf0, 0x21, 0x00


	//----- nvinfo : EIATTR_KPARAM_INFO
	.align		4
.L_31:
        /*0068*/ 	.byte	0x04, 0x17
        /*006a*/ 	.short	(.L_33 - .L_32)
.L_32:
        /*006c*/ 	.word	0x00000000
        /*0070*/ 	.short	0x0003
        /*0072*/ 	.short	0x0018
        /*0074*/ 	.byte	0x00, 0xf0, 0x21, 0x00


	//----- nvinfo : EIATTR_KPARAM_INFO
	.align		4
.L_33:
        /*0078*/ 	.byte	0x04, 0x17
        /*007a*/ 	.short	(.L_35 - .L_34)
.L_34:
        /*007c*/ 	.word	0x00000000
        /*0080*/ 	.short	0x0002
        /*0082*/ 	.short	0x0010
        /*0084*/ 	.byte	0x00, 0xf0, 0x21, 0x00


	//----- nvinfo : EIATTR_KPARAM_INFO
	.align		4
.L_35:
        /*0088*/ 	.byte	0x04, 0x17
        /*008a*/ 	.short	(.L_37 - .L_36)
.L_36:
        /*008c*/ 	.word	0x00000000
        /*0090*/ 	.short	0x0001
        /*0092*/ 	.short	0x0008
        /*0094*/ 	.byte	0x00, 0xf0, 0x21, 0x00


	//----- nvinfo : EIATTR_KPARAM_INFO
	.align		4
.L_37:
        /*0098*/ 	.byte	0x04, 0x17
        /*009a*/ 	.short	(.L_39 - .L_38)
.L_38:
        /*009c*/ 	.word	0x00000000
        /*00a0*/ 	.short	0x0000
        /*00a2*/ 	.short	0x0000
        /*00a4*/ 	.byte	0x00, 0xf0, 0x21, 0x00


	//----- nvinfo : EIATTR_SPARSE_MMA_MASK
	.align		4
.L_39:
        /*00a8*/ 	.byte	0x03, 0x50
        /*00aa*/ 	.short	0x0000


	//----- nvinfo : EIATTR_MAXREG_COUNT
	.align		4
        /*00ac*/ 	.byte	0x03, 0x1b
        /*00ae*/ 	.short	0x00ff


	//----- nvinfo : EIATTR_NUM_BARRIERS
	.align		4
        /*00b0*/ 	.byte	0x02, 0x4c
        /*00b2*/ 	.byte	0x01
	.zero		1


	//----- nvinfo : EIATTR_MERCURY_ISA_VERSION
	.align		4
        /*00b4*/ 	.byte	0x03, 0x5f
        /*00b6*/ 	.short	0x0101


	//----- nvinfo : EIATTR_VRC_CTA_INIT_COUNT
	.align		4
        /*00b8*/ 	.byte	0x02, 0x4a
	.zero		1
	.zero		1


	//----- nvinfo : EIATTR_EXIT_INSTR_OFFSETS
	.align		4
        /*00bc*/ 	.byte	0x04, 0x1c
        /*00be*/ 	.short	(.L_41 - .L_40)


	//   ....[0]....
.L_40:
        /*00c0*/ 	.word	0x00000890


	//----- nvinfo : EIATTR_CRS_STACK_SIZE
	.align		4
.L_41:
        /*00c4*/ 	.byte	0x04, 0x1e
        /*00c6*/ 	.short	(.L_43 - .L_42)
.L_42:
        /*00c8*/ 	.word	0x00000000


	//----- nvinfo : EIATTR_CBANK_PARAM_SIZE
	.align		4
.L_43:
        /*00cc*/ 	.byte	0x03, 0x19
        /*00ce*/ 	.short	0x0040


	//----- nvinfo : EIATTR_PARAM_CBANK
	.align		4
        /*00d0*/ 	.byte	0x04, 0x0a
        /*00d2*/ 	.short	(.L_45 - .L_44)
	.align		4
.L_44:
        /*00d4*/ 	.word	index@(.nv.constant0._Z11srad_cuda_2PfS_S_S_S_S_iiff)
        /*00d8*/ 	.short	0x0380
        /*00da*/ 	.short	0x0040


	//----- nvinfo : EIATTR_SW_WAR
	.align		4
.L_45:
        /*00dc*/ 	.byte	0x04, 0x36
        /*00de*/ 	.short	(.L_47 - .L_46)
.L_46:
        /*00e0*/ 	.word	0x00000008
.L_47:


//--------------------- .nv.info._Z11srad_cuda_1PfS_S_S_S_S_iif --------------------------
	.section	.nv.info._Z11srad_cuda_1PfS_S_S_S_S_iif,"",@"SHT_CUDA_INFO"
	.sectionflags	@""
	.align	4


	//----- nvinfo : EIATTR_CUDA_API_VERSION
	.align		4
        /*0000*/ 	.byte	0x04, 0x37
        /*0002*/ 	.short	(.L_49 - .L_48)
.L_48:
        /*0004*/ 	.word	0x00000082


	//----- nvinfo : EIATTR_KPARAM_INFO
	.align		4
.L_49:
        /*0008*/ 	.byte	0x04, 0x17
        /*000a*/ 	.short	(.L_51 - .L_50)
.L_50:
        /*000c*/ 	.word	0x00000000
        /*0010*/ 	.short	0x0008
        /*0012*/ 	.short	0x0038
        /*0014*/ 	.byte	0x00, 0xf0, 0x11, 0x00


	//----- nvinfo : EIATTR_KPARAM_INFO
	.align		4
.L_51:
        /*0018*/ 	.byte	0x04, 0x17
        /*001a*/ 	.short	(.L_53 - .L_52)
.L_52:
        /*001c*/ 	.word	0x00000000
        /*0020*/ 	.short	0x0007
        /*0022*/ 	.short	0x0034
        /*0024*/ 	.byte	0x00, 0xf0, 0x11, 0x00


	//----- nvinfo : EIATTR_KPARAM_INFO
	.align		4
.L_53:
        /*0028*/ 	.byte	0x04, 0x17
        /*002a*/ 	.short	(.L_55 - .L_54)
.L_54:
        /*002c*/ 	.word	0x00000000
        /*0030*/ 	.short	0x0006
        /*0032*/ 	.short	0x0030
        /*0034*/ 	.byte	0x00, 0xf0, 0x11, 0x00


	//----- nvinfo : EIATTR_KPARAM_INFO
	.align		4
.L_55:
        /*0038*/ 	.byte	0x04, 0x17
        /*003a*/ 	.short	(.L_57 - .L_56)
.L_56:
        /*003c*/ 	.word	0x00000000
        /*0040*/ 	.short	0x0005
        /*0042*/ 	.short	0x0028
        /*0044*/ 	.byte	0x00, 0xf0, 0x21, 0x00


	//----- nvinfo : EIATTR_KPARAM_INFO
	.align		4
.L_57:
        /*0048*/ 	.byte	0x04, 0x17
        /*004a*/ 	.short	(.L_59 - .L_58)
.L_58:
        /*004c*/ 	.word	0x00000000
        /*0050*/ 	.short	0x0004
        /*0052*/ 	.short	0x0020
        /*0054*/ 	.byte	0x00, 0xf0, 0x21, 0x00


	//----- nvinfo : EIATTR_KPARAM_INFO
	.align		4
.L_59:
        /*0058*/ 	.byte	0x04, 0x17
        /*005a*/ 	.short	(.L_61 - .L_60)
.L_60:
        /*005c*/ 	.word	0x00000000
        /*0060*/ 	.short	0x0003
        /*0062*/ 	.short	0x0018
        /*0064*/ 	.byte	0x00, 0xf0, 0x21, 0x00


	//----- nvinfo : EIATTR_KPARAM_INFO
	.align		4
.L_61:
        /*0068*/ 	.byte	0x04, 0x17
        /*006a*/ 	.short	(.L_63 - .L_62)
.L_62:
        /*006c*/ 	.word	0x00000000
        /*0070*/ 	.short	0x0002
        /*0072*/ 	.short	0x0010
        /*0074*/ 	.byte	0x00, 0xf0, 0x21, 0x00


	//----- nvinfo : EIATTR_KPARAM_INFO
	.align		4
.L_63:
        /*0078*/ 	.byte	0x04, 0x17
        /*007a*/ 	.short	(.L_65 - .L_64)
.L_64:
        /*007c*/ 	.word	0x00000000
        /*0080*/ 	.short	0x0001
        /*0082*/ 	.short	0x0008
        /*0084*/ 	.byte	0x00, 0xf0, 0x21, 0x00


	//----- nvinfo : EIATTR_KPARAM_INFO
	.align		4
.L_65:
        /*0088*/ 	.byte	0x04, 0x17
        /*008a*/ 	.short	(.L_67 - .L_66)
.L_66:
        /*008c*/ 	.word	0x00000000
        /*0090*/ 	.short	0x0000
        /*0092*/ 	.short	0x0000
        /*0094*/ 	.byte	0x00, 0xf0, 0x21, 0x00


	//----- nvinfo : EIATTR_SPARSE_MMA_MASK
	.align		4
.L_67:
        /*0098*/ 	.byte	0x03, 0x50
        /*009a*/ 	.short	0x0000


	//----- nvinfo : EIATTR_MAXREG_COUNT
	.align		4
        /*009c*/ 	.byte	0x03, 0x1b
        /*009e*/ 	.short	0x00ff


	//----- nvinfo : EIATTR_NUM_BARRIERS
	.align		4
        /*00a0*/ 	.byte	0x02, 0x4c
        /*00a2*/ 	.byte	0x01
	.zero		1


	//----- nvinfo : EIATTR_MERCURY_ISA_VERSION
	.align		4
        /*00a4*/ 	.byte	0x03, 0x5f
        /*00a6*/ 	.short	0x0101


	//----- nvinfo : EIATTR_VRC_CTA_INIT_COUNT
	.align		4
        /*00a8*/ 	.byte	0x02, 0x4a
	.zero		1
	.zero		1


	//----- nvinfo : EIATTR_EXIT_INSTR_OFFSETS
	.align		4
        /*00ac*/ 	.byte	0x04, 0x1c
        /*00ae*/ 	.short	(.L_69 - .L_68)


	//   ....[0]....
.L_68:
        /*00b0*/ 	.word	0x00001310


	//----- nvinfo : EIATTR_CRS_STACK_SIZE
	.align		4
.L_69:
        /*00b4*/ 	.byte	0x04, 0x1e
        /*00b6*/ 	.short	(.L_71 - .L_70)
.L_70:
        /*00b8*/ 	.word	0x00000000


	//----- nvinfo : EIATTR_CBANK_PARAM_SIZE
	.align		4
.L_71:
        /*00bc*/ 	.byte	0x03, 0x19
        /*00be*/ 	.short	0x003c


	//----- nvinfo : EIATTR_PARAM_CBANK
	.align		4
        /*00c0*/ 	.byte	0x04, 0x0a
        /*00c2*/ 	.short	(.L_73 - .L_72)
	.align		4
.L_72:
        /*00c4*/ 	.word	index@(.nv.constant0._Z11srad_cuda_1PfS_S_S_S_S_iif)
        /*00c8*/ 	.short	0x0380
        /*00ca*/ 	.short	0x003c


	//----- nvinfo : EIATTR_SW_WAR
	.align		4
.L_73:
        /*00cc*/ 	.byte	0x04, 0x36
        /*00ce*/ 	.short	(.L_75 - .L_74)
.L_74:
        /*00d0*/ 	.word	0x00000008
.L_75:


//--------------------- .nv.callgraph             --------------------------
	.section	.nv.callgraph,"",@"SHT_CUDA_CALLGRAPH"
	.align	4
	.sectionentsize	8
	.align		4
        /*0000*/ 	.word	0x00000000
	.align		4
        /*0004*/ 	.word	0xffffffff
	.align		4
        /*0008*/ 	.word	0x00000000
	.align		4
        /*000c*/ 	.word	0xfffffffe
	.align		4
        /*0010*/ 	.word	0x00000000
	.align		4
        /*0014*/ 	.word	0xfffffffd
	.align		4
        /*0018*/ 	.word	0x00000000
	.align		4
        /*001c*/ 	.word	0xfffffffc


//--------------------- .nv.constant4             --------------------------
	.section	.nv.constant4,"a",@progbits
	.align	8
	.align		8
.nv.constant4:
        /*0000*/ 	.dword	prof_data_pt
	.align		8
        /*0008*/ 	.dword	prof_data_sz


//--------------------- .text._Z11srad_cuda_2PfS_S_S_S_S_iiff --------------------------
	.section	.text._Z11srad_cuda_2PfS_S_S_S_S_iiff,"ax",@progbits
	.align	128
.text._Z11srad_cuda_2PfS_S_S_S_S_iiff:
        .type           _Z11srad_cuda_2PfS_S_S_S_S_iiff,@function
        .size           _Z11srad_cuda_2PfS_S_S_S_S_iiff,(.L_x_23 - _Z11srad_cuda_2PfS_S_S_S_S_iiff)
        .other          _Z11srad_cuda_2PfS_S_S_S_S_iiff,@"STO_CUDA_ENTRY STV_DEFAULT"
_Z11srad_cuda_2PfS_S_S_S_S_iiff:
[----:B------:R-:W-:Y:S01]  /*0000*/  LDC R1, c[0x0][0x37c] ;  /* 0x0000df00ff017b82 */ /* 0x000fe20000000800 */
[----:B------:R-:W0:Y:S07]  /*0010*/  S2R R11, SR_CTAID.Y ;  /* 0x00000000000b7919 */ /* 0x000e2e0000002600 */
[----:B------:R-:W1:Y:S01]  /*0020*/  LDC R18, c[0x0][0x3b0] ;  /* 0x0000ec00ff127b82 */ /* 0x000e620000000800 */
[----:B------:R-:W2:Y:S01]  /*0030*/  LDCU.64 UR6, c[0x0][0x358] ;  /* 0x00006b00ff0677ac */ /* 0x000ea20008000a00 */
[----:B------:R-:W3:Y:S01]  /*0040*/  S2R R19, SR_CTAID.X ;  /* 0x0000000000137919 */ /* 0x000ee20000002500 */
[----:B------:R-:W4:Y:S05]  /*0050*/  S2R R12, SR_TID.Y ;  /* 0x00000000000c7919 */ /* 0x000f2a0000002200 */
[----:B------:R-:W2:Y:S01]  /*0060*/  LDC.64 R2, c[0x0][0x3a0] ;  /* 0x0000e800ff027b82 */ /* 0x000ea20000000a00 */
[----:B------:R-:W1:Y:S07]  /*0070*/  S2R R15, SR_TID.X ;  /* 0x00000000000f7919 */ /* 0x000e6e0000002100 */
[----:B------:R-:W2:Y:S08]  /*0080*/  S2UR UR8, SR_CgaCtaId ;  /* 0x00000000000879c3 */ /* 0x000eb00000008800 */
[----:B------:R-:W2:Y:S01]  /*0090*/  LDC.64 R4, c[0x0][0x3a8] ;  /* 0x0000ea00ff047b82 */ /* 0x000ea20000000a00 */
[----:B0-----:R-:W-:-:S02]  /*00a0*/  LOP3.LUT R11, R11, 0xffff, RZ, 0xc0, !PT ;  /* 0x0000ffff0b0b7812 */ /* 0x001fc400078ec0ff */
[----:B---3--:R-:W-:Y:S02]  /*00b0*/  LOP3.LUT R19, R19, 0xffff, RZ, 0xc0, !PT ;  /* 0x0000ffff13137812 */ /* 0x008fe400078ec0ff */
[----:B----4-:R-:W-:-:S03]  /*00c0*/  LOP3.LUT R12, R12, 0xffff, RZ, 0xc0, !PT ;  /* 0x0000ffff0c0c7812 */ /* 0x010fc600078ec0ff */
[-C--:B-1----:R-:W-:Y:S01]  /*00d0*/  IMAD R7, R11, R18.reuse, R19 ;  /* 0x000000120b077224 */ /* 0x082fe200078e0213 */
[----:B------:R-:W-:Y:S01]  /*00e0*/  LOP3.LUT R15, R15, 0xffff, RZ, 0xc0, !PT ;  /* 0x0000ffff0f0f7812 */ /* 0x000fe200078ec0ff */
[----:B------:R-:W-:-:S04]  /*00f0*/  IMAD R10, R12, R18, RZ ;  /* 0x000000120c0a7224 */ /* 0x000fc800078e02ff */
[----:B------:R-:W-:-:S05]  /*0100*/  IMAD R8, R7, 0x10, R10 ;  /* 0x0000001007087824 */ /* 0x000fca00078e020a */
[----:B------:R-:W-:-:S04]  /*0110*/  IADD3 R17, PT, PT, R15, R8, RZ ;  /* 0x000000080f117210 */ /* 0x000fc80007ffe0ff */
[----:B------:R-:W-:Y:S01]  /*0120*/  SHF.R.S32.HI R13, RZ, 0x1f, R17 ;  /* 0x0000001fff0d7819 */ /* 0x000fe20000011411 */
[----:B--2---:R-:W-:-:S04]  /*0130*/  IMAD.WIDE.U32 R2, R17, 0x4, R2 ;  /* 0x0000000411027825 */ /* 0x004fc800078e0002 */
[----:B------:R-:W-:-:S05]  /*0140*/  IMAD.SHL.U32 R13, R13, 0x4, RZ ;  /* 0x000000040d0d7824 */ /* 0x000fca00078e00ff */
[----:B------:R-:W-:-:S05]  /*0150*/  IADD3 R3, PT, PT, R3, R13, RZ ;  /* 0x0000000d03037210 */ /* 0x000fca0007ffe0ff */
[----:B------:R-:W2:Y:S01]  /*0160*/  LDG.E R9, desc[UR6][R2.64] ;  /* 0x0000000602097981 */ /* 0x000ea2000c1e1900 */
[----:B------:R-:W-:Y:S01]  /*0170*/  IMAD.IADD R0, R7, 0x1, R18 ;  /* 0x0000000107007824 */ /* 0x000fe200078e0212 */
[----:B------:R-:W-:Y:S02]  /*0180*/  UMOV UR5, 0x400 ;  /* 0x0000040000057882 */ /* 0x000fe40000000000 */
[----:B------:R-:W-:Y:S02]  /*0190*/  ULEA UR4, UR8, UR5, 0x18 ;  /* 0x0000000508047291 */ /* 0x000fe4000f8ec0ff */
[----:B------:R-:W-:-:S04]  /*01a0*/  LEA R7, R0, R15, 0x4 ;  /* 0x0000000f00077211 */ /* 0x000fc800078e20ff */
[----:B------:R-:W-:Y:S01]  /*01b0*/  SHF.R.S32.HI R0, RZ, 0x1f, R7 ;  /* 0x0000001fff007819 */ /* 0x000fe20000011407 */
[----:B------:R-:W-:-:S04]  /*01c0*/  IMAD.WIDE.U32 R6, R7, 0x4, R4 ;  /* 0x0000000407067825 */ /* 0x000fc800078e0004 */
[----:B------:R-:W-:Y:S01]  /*01d0*/  IMAD.SHL.U32 R21, R0, 0x4, RZ ;  /* 0x0000000400157824 */ /* 0x000fe200078e00ff */
[----:B------:R-:W-:Y:S02]  /*01e0*/  LEA R0, R12, R15, 0x4 ;  /* 0x0000000f0c007211 */ /* 0x000fe400078e20ff */
[----:B------:R-:W-:Y:S01]  /*01f0*/  MOV R20, R6 ;  /* 0x0000000600147202 */ /* 0x000fe20000000f00 */
[----:B------:R-:W-:Y:S01]  /*0200*/  IMAD.IADD R21, R7, 0x1, R21 ;  /* 0x0000000107157824 */ /* 0x000fe200078e0215 */
[----:B------:R-:W-:Y:S01]  /*0210*/  LEA R14, R0, UR4, 0x2 ;  /* 0x00000004000e7c11 */ /* 0x000fe2000f8e10ff */
[----:B------:R-:W0:Y:S04]  /*0220*/  LDC R6, c[0x0][0x374] ;  /* 0x0000dd00ff067b82 */ /* 0x000e280000000800 */
[----:B--2---:R1:W-:Y:S04]  /*0230*/  STS [R14], R9 ;  /* 0x000000090e007388 */ /* 0x0043e80000000800 */
[----:B------:R-:W-:Y:S06]  /*0240*/  BAR.SYNC.DEFER_BLOCKING 0x0 ;  /* 0x0000000000007b1d */ /* 0x000fec0000010000 */
[----:B------:R-:W2:Y:S01]  /*0250*/  LDG.E R21, desc[UR6][R20.64] ;  /* 0x0000000614157981 */ /* 0x000ea2000c1e1900 */
[----:B0-----:R-:W-:-:S05]  /*0260*/  LOP3.LUT R6, R6, 0xffff, RZ, 0xc0, !PT ;  /* 0x0000ffff06067812 */ /* 0x001fca00078ec0ff */
[----:B------:R-:W-:-:S05]  /*0270*/  VIADD R6, R6, 0xffffffff ;  /* 0xffffffff06067836 */ /* 0x000fca0000000000 */
[----:B------:R-:W-:-:S13]  /*0280*/  ISETP.NE.U32.AND P0, PT, R11, R6, PT ;  /* 0x000000060b00720c */ /* 0x000fda0003f05070 */
[----:B------:R-:W-:Y:S01]  /*0290*/  @!P0 IMAD R6, R6, R18, R19 ;  /* 0x0000001206068224 */ /* 0x000fe200078e0213 */
[----:B-1----:R-:W-:-:S04]  /*02a0*/  @!P0 MOV R9, RZ ;  /* 0x000000ff00098202 */ /* 0x002fc80000000f00 */
[----:B------:R-:W-:-:S05]  /*02b0*/  @!P0 SHF.L.U32 R7, R6, 0x4, RZ ;  /* 0x0000000406078819 */ /* 0x000fca00000006ff */
[----:B------:R-:W-:-:S04]  /*02c0*/  @!P0 IMAD R6, R18, 0xf, R7 ;  /* 0x0000000f12068824 */ /* 0x000fc800078e0207 */
[----:B------:R-:W-:-:S04]  /*02d0*/  @!P0 IMAD.IADD R7, R15, 0x1, R6 ;  /* 0x000000010f078824 */ /* 0x000fc800078e0206 */
[----:B------:R-:W-:-:S04]  /*02e0*/  @!P0 IMAD.WIDE.U32 R6, R7, 0x4, R4 ;  /* 0x0000000407068825 */ /* 0x000fc800078e0004 */
[----:B------:R-:W-:-:S05]  /*02f0*/  @!P0 IMAD.IADD R7, R7, 0x1, R9 ;  /* 0x0000000107078824 */ /* 0x000fca00078e0209 */
[----:B--2---:R0:W2:Y:S01]  /*0300*/  @!P0 LDG.E R21, desc[UR6][R6.64] ;  /* 0x0000000606158981 */ /* 0x0040a2000c1e1900 */
[----:B------:R-:W-:Y:S01]  /*0310*/  IADD3 R9, PT, PT, R8, 0x10, RZ ;  /* 0x0000001008097810 */ /* 0x000fe20007ffe0ff */
[----:B------:R-:W-:-:S03]  /*0320*/  UIADD3 UR4, UPT, UPT, UR5, 0x400, URZ ;  /* 0x0000040005047890 */ /* 0x000fc6000fffe0ff */
[----:B------:R-:W-:Y:S01]  /*0330*/  SHF.R.S32.HI R16, RZ, 0x1f, R9 ;  /* 0x0000001fff107819 */ /* 0x000fe20000011409 */
[----:B------:R-:W-:Y:S01]  /*0340*/  ULEA UR4, UR8, UR4, 0x18 ;  /* 0x0000000408047291 */ /* 0x000fe2000f8ec0ff */
[----:B------:R-:W-:-:S04]  /*0350*/  IMAD.WIDE.U32 R8, R9, 0x4, R4 ;  /* 0x0000000409087825 */ /* 0x000fc800078e0004 */
[----:B------:R-:W-:Y:S01]  /*0360*/  IMAD.SHL.U32 R23, R16, 0x4, RZ ;  /* 0x0000000410177824 */ /* 0x000fe200078e00ff */
[----:B------:R-:W-:-:S04]  /*0370*/  LEA R16, R0, UR4, 0x2 ;  /* 0x0000000400107c11 */ /* 0x000fc8000f8e10ff */
[----:B------:R-:W-:Y:S01]  /*0380*/  IADD3 R9, PT, PT, R9, R23, RZ ;  /* 0x0000001709097210 */ /* 0x000fe20007ffe0ff */
[----:B0-----:R-:W0:Y:S01]  /*0390*/  LDC R6, c[0x0][0x370] ;  /* 0x0000dc00ff067b82 */ /* 0x001e220000000800 */
[----:B--2---:R1:W-:Y:S07]  /*03a0*/  STS [R16], R21 ;  /* 0x0000001510007388 */ /* 0x0043ee0000000800 */
[----:B------:R-:W-:Y:S06]  /*03b0*/  BAR.SYNC.DEFER_BLOCKING 0x0 ;  /* 0x0000000000007b1d */ /* 0x000fec0000010000 */
[----:B------:R2:W3:Y:S01]  /*03c0*/  LDG.E R23, desc[UR6][R8.64] ;  /* 0x0000000608177981 */ /* 0x0004e2000c1e1900 */
[----:B0-----:R-:W-:-:S05]  /*03d0*/  LOP3.LUT R6, R6, 0xffff, RZ, 0xc0, !PT ;  /* 0x0000ffff06067812 */ /* 0x001fca00078ec0ff */
[----:B------:R-:W-:Y:S01]  /*03e0*/  VIADD R20, R6, 0xffffffff ;  /* 0xffffffff06147836 */ /* 0x000fe20000000000 */
[----:B------:R-:W-:Y:S01]  /*03f0*/  UIADD3 UR4, UPT, UPT, UR5, 0x800, URZ ;  /* 0x0000080005047890 */ /* 0x000fe2000fffe0ff */
[----:B--2---:R-:W0:Y:S03]  /*0400*/  LDC.64 R8, c[0x0][0x398] ;  /* 0x0000e600ff087b82 */ /* 0x004e260000000a00 */
[----:B------:R-:W-:-:S13]  /*0410*/  ISETP.NE.U32.AND P0, PT, R19, R20, PT ;  /* 0x000000141300720c */ /* 0x000fda0003f05070 */
[----:B------:R-:W-:-:S05]  /*0420*/  @!P0 IMAD R11, R11, R18, R6 ;  /* 0x000000120b0b8224 */ /* 0x000fca00078e0206 */
[----:B------:R-:W-:-:S05]  /*0430*/  @!P0 LEA R11, R11, R10, 0x4 ;  /* 0x0000000a0b0b8211 */ /* 0x000fca00078e20ff */
[----:B------:R-:W-:Y:S01]  /*0440*/  @!P0 VIADD R7, R11, 0xffffffff ;  /* 0xffffffff0b078836 */ /* 0x000fe20000000000 */
[----:B------:R-:W-:-:S03]  /*0450*/  @!P0 MOV R11, RZ ;  /* 0x000000ff000b8202 */ /* 0x000fc60000000f00 */
[----:B------:R-:W-:-:S04]  /*0460*/  @!P0 IMAD.WIDE.U32 R6, R7, 0x4, R4 ;  /* 0x0000000407068825 */ /* 0x000fc800078e0004 */
[----:B------:R-:W-:Y:S01]  /*0470*/  @!P0 IMAD.IADD R7, R7, 0x1, R11 ;  /* 0x0000000107078824 */ /* 0x000fe200078e020b */
[----:B------:R-:W-:Y:S01]  /*0480*/  ULEA UR4, UR8, UR4, 0x18 ;  /* 0x0000000408047291 */ /* 0x000fe2000f8ec0ff */
[----:B------:R-:W-:Y:S01]  /*0490*/  IMAD.WIDE.U32 R4, R17, 0x4, R4 ;  /* 0x0000000411047825 */ /* 0x000fe200078e0004 */
[----:B------:R-:W2:Y:S02]  /*04a0*/  LDC.64 R10, c[0x0][0x390] ;  /* 0x0000e400ff0a7b82 */ /* 0x000ea40000000a00 */
[----:B---3--:R3:W4:Y:S02]  /*04b0*/  @!P0 LDG.E R23, desc[UR6][R6.64] ;  /* 0x0000000606178981 */ /* 0x008724000c1e1900 */
[----:B------:R-:W-:Y:S01]  /*04c0*/  LEA R18, R0, UR4, 0x2 ;  /* 0x0000000400127c11 */ /* 0x000fe2000f8e10ff */
[----:B------:R-:W-:Y:S01]  /*04d0*/  IMAD.MOV.U32 R20, RZ, RZ, R4 ;  /* 0x000000ffff147224 */ /* 0x000fe200078e0004 */
[----:B-1----:R-:W-:Y:S01]  /*04e0*/  IADD3 R21, PT, PT, R13, R5, RZ ;  /* 0x000000050d157210 */ /* 0x002fe20007ffe0ff */
[----:B------:R-:W-:Y:S01]  /*04f0*/  UIADD3 UR4, UPT, UPT, UR5, 0xc00, URZ ;  /* 0x00000c0005047890 */ /* 0x000fe2000fffe0ff */
[----:B------:R-:W1:Y:S01]  /*0500*/  LDC.64 R4, c[0x0][0x380] ;  /* 0x0000e000ff047b82 */ /* 0x000e620000000a00 */
[----:B--2---:R-:W-:-:S07]  /*0510*/  IMAD.WIDE.U32 R10, R17, 0x4, R10 ;  /* 0x00000004110a7825 */ /* 0x004fce00078e000a */
[----:B---3--:R-:W2:Y:S01]  /*0520*/  LDC.64 R6, c[0x0][0x388] ;  /* 0x0000e200ff067b82 */ /* 0x008ea20000000a00 */
[----:B----4-:R-:W-:Y:S07]  /*0530*/  STS [R18], R23 ;  /* 0x0000001712007388 */ /* 0x010fee0000000800 */
[----:B------:R-:W-:Y:S06]  /*0540*/  BAR.SYNC.DEFER_BLOCKING 0x0 ;  /* 0x0000000000007b1d */ /* 0x000fec0000010000 */
[----:B------:R-:W3:Y:S01]  /*0550*/  LDG.E R20, desc[UR6][R20.64] ;  /* 0x0000000614147981 */ /* 0x000ee2000c1e1900 */
[----:B------:R-:W-:Y:S01]  /*0560*/  ULEA UR4, UR8, UR4, 0x18 ;  /* 0x0000000408047291 */ /* 0x000fe2000f8ec0ff */
[----:B-1----:R-:W-:-:S04]  /*0570*/  IMAD.WIDE.U32 R4, R17, 0x4, R4 ;  /* 0x0000000411047825 */ /* 0x002fc800078e0004 */
[C---:B------:R-:W-:Y:S01]  /*0580*/  IMAD.IADD R11, R13.reuse, 0x1, R11 ;  /* 0x000000010d0b7824 */ /* 0x040fe200078e020b */
[----:B------:R-:W-:Y:S01]  /*0590*/  LEA R19, R0, UR4, 0x2 ;  /* 0x0000000400137c11 */ /* 0x000fe2000f8e10ff */
[----:B------:R-:W-:Y:S02]  /*05a0*/  IMAD.IADD R5, R13, 0x1, R5 ;  /* 0x000000010d057824 */ /* 0x000fe400078e0205 */
[----:B0-----:R-:W-:Y:S01]  /*05b0*/  IMAD.WIDE.U32 R8, R17, 0x4, R8 ;  /* 0x0000000411087825 */ /* 0x001fe200078e0008 */
[----:B------:R-:W-:Y:S02]  /*05c0*/  ISETP.NE.AND P0, PT, R15, 0xf, PT ;  /* 0x0000000f0f00780c */ /* 0x000fe40003f05270 */
[----:B------:R-:W-:Y:S01]  /*05d0*/  ISETP.NE.AND P1, PT, R12, 0xf, PT ;  /* 0x0000000f0c00780c */ /* 0x000fe20003f25270 */
[----:B--2---:R-:W-:Y:S01]  /*05e0*/  IMAD.WIDE.U32 R6, R17, 0x4, R6 ;  /* 0x0000000411067825 */ /* 0x004fe200078e0006 */
[----:B------:R-:W-:Y:S02]  /*05f0*/  IADD3 R9, PT, PT, R13, R9, RZ ;  /* 0x000000090d097210 */ /* 0x000fe40007ffe0ff */
[----:B------:R-:W-:-:S02]  /*0600*/  SEL R12, RZ, 0x1, P1 ;  /* 0x00000001ff0c7807 */ /* 0x000fc40000800000 */
[----:B------:R-:W-:Y:S01]  /*0610*/  IADD3 R7, PT, PT, R13, R7, RZ ;  /* 0x000000070d077210 */ /* 0x000fe20007ffe0ff */
[----:B---3--:R0:W-:Y:S01]  /*0620*/  STS [R19], R20 ;  /* 0x0000001413007388 */ /* 0x0081e20000000800 */
[----:B------:R-:W-:Y:S06]  /*0630*/  BAR.SYNC.DEFER_BLOCKING 0x0 ;  /* 0x0000000000007b1d */ /* 0x000fec0000010000 */
[----:B------:R-:W5:Y:S04]  /*0640*/  LDG.E R10, desc[UR6][R10.64] ;  /* 0x000000060a0a7981 */ /* 0x000f68000c1e1900 */
[----:B0-----:R-:W5:Y:S04]  /*0650*/  LDG.E R20, desc[UR6][R4.64] ;  /* 0x0000000604147981 */ /* 0x001f68000c1e1900 */
[----:B------:R0:W5:Y:S04]  /*0660*/  LDG.E R8, desc[UR6][R8.64] ;  /* 0x0000000608087981 */ /* 0x000168000c1e1900 */
[----:B------:R1:W5:Y:S04]  /*0670*/  LDG.E R7, desc[UR6][R6.64] ;  /* 0x0000000606077981 */ /* 0x000368000c1e1900 */
[----:B------:R-:W2:Y:S01]  /*0680*/  LDS R14, [R14] ;  /* 0x000000000e0e7984 */ /* 0x000ea20000000800 */
[----:B0-----:R-:W-:-:S03]  /*0690*/  SEL R9, RZ, 0x1, P0 ;  /* 0x00000001ff097807 */ /* 0x001fc60000000000 */
[----:B------:R0:W3:Y:S01]  /*06a0*/  LDS R13, [R19] ;  /* 0x00000000130d7984 */ /* 0x0000e20000000800 */
[----:B------:R-:W-:-:S13]  /*06b0*/  LOP3.LUT P2, RZ, R9, R12, RZ, 0xc0, !PT ;  /* 0x0000000c09ff7212 */ /* 0x000fda000784c0ff */
[----:B------:R0:W4:Y:S04]  /*06c0*/  @P2 LDS R9, [R16] ;  /* 0x0000000010092984 */ /* 0x0001280000000800 */
[----:B-1----:R0:W1:Y:S01]  /*06d0*/  @P2 LDS R6, [R18] ;  /* 0x0000000012062984 */ /* 0x0020620000000800 */
[----:B------:R-:W-:Y:S04]  /*06e0*/  BSSY.RECONVERGENT B0, `(.L_x_0) ;  /* 0x0000008000007945 */ /* 0x000fe80003800200 */
[----:B------:R-:W-:Y:S05]  /*06f0*/  @P2 BRA `(.L_x_1) ;  /* 0x0000000000182947 */ /* 0x000fea0003800000 */
[----:B-1----:R1:W0:Y:S04]  /*0700*/  @!P0 LDS R6, [R18] ;  /* 0x0000000012068984 */ /* 0x0022280000000800 */
[----:B----4-:R1:W4:Y:S01]  /*0710*/  @!P0 LDS R9, [R19+0x40] ;  /* 0x0000400013098984 */ /* 0x0103220000000800 */
[----:B------:R-:W-:Y:S05]  /*0720*/  @!P0 BRA `(.L_x_1) ;  /* 0x00000000000c8947 */ /* 0x000fea0003800000 */
[----:B----4-:R4:W1:Y:S04]  /*0730*/  @!P1 LDS R9, [R16] ;  /* 0x0000000010099984 */ /* 0x0108680000000800 */
[----:B0-----:R4:W0:Y:S04]  /*0740*/  LDS R6, [R19+0x4] ;  /* 0x0000040013067984 */ /* 0x0018280000000800 */
[----:B------:R4:W0:Y:S02]  /*0750*/  @P1 LDS R9, [R19+0x40] ;  /* 0x0000400013091984 */ /* 0x0008240000000800 */
.L_x_1:
[----:B------:R-:W-:Y:S05]  /*0760*/  BSYNC.RECONVERGENT B0 ;  /* 0x0000000000007941 */ /* 0x000fea0003800200 */
.L_x_0:
[----:B------:R-:W3:Y:S01]  /*0770*/  LDCU UR4, c[0x0][0x3b8] ;  /* 0x00007700ff0477ac */ /* 0x000ee20008000800 */
[----:B01--45:R-:W-:Y:S01]  /*0780*/  FMUL.FTZ R8, R8, R9 ;  /* 0x0000000908087220 */ /* 0x033fe20000410000 */
[----:B--2---:R-:W-:Y:S03]  /*0790*/  F2F.F64.F32 R4, R14 ;  /* 0x0000000e00047310 */ /* 0x004fe60000201800 */
[----:B---3--:R-:W-:-:S04]  /*07a0*/  FFMA.FTZ R8, R13, R10, R8 ;  /* 0x0000000a0d087223 */ /* 0x008fc80000010008 */
[----:B------:R-:W-:-:S04]  /*07b0*/  FFMA.FTZ R7, R13, R7, R8 ;  /* 0x000000070d077223 */ /* 0x000fc80000010008 */
[----:B------:R-:W-:Y:S01]  /*07c0*/  FFMA.FTZ R6, R20, R6, R7 ;  /* 0x0000000614067223 */ /* 0x000fe20000010007 */
[----:B------:R-:W0:Y:S01]  /*07d0*/  F2F.F64.F32 R8, UR4 ;  /* 0x0000000400087d10 */ /* 0x000e220008201800 */
[----:B------:R-:W-:-:S04]  /*07e0*/  UIADD3 UR4, UPT, UPT, UR5, 0x1000, URZ ;  /* 0x0000100005047890 */ /* 0x000fc8000fffe0ff */
[----:B------:R-:W-:-:S03]  /*07f0*/  ULEA UR4, UR8, UR4, 0x18 ;  /* 0x0000000408047291 */ /* 0x000fc6000f8ec0ff */
[----:B------:R-:W1:Y:S01]  /*0800*/  F2F.F64.F32 R6, R6 ;  /* 0x0000000600067310 */ /* 0x000e620000201800 */
[----:B0-----:R-:W-:-:S08]  /*0810*/  DMUL R8, R8, 0.25 ;  /* 0x3fd0000008087828 */ /* 0x001fd00000000000 */
[----:B-1----:R-:W-:Y:S01]  /*0820*/  DFMA R4, R6, R8, R4 ;  /* 0x000000080604722b */ /* 0x002fe20000000004 */
[----:B------:R-:W-:-:S09]  /*0830*/  LEA R9, R0, UR4, 0x2 ;  /* 0x0000000400097c11 */ /* 0x000fd2000f8e10ff */
[----:B------:R-:W0:Y:S02]  /*0840*/  F2F.F32.F64 R4, R4 ;  /* 0x0000000400047310 */ /* 0x000e240000301000 */
[----:B0-----:R-:W-:Y:S01]  /*0850*/  STS [R9], R4 ;  /* 0x0000000409007388 */ /* 0x001fe20000000800 */
[----:B------:R-:W-:Y:S06]  /*0860*/  BAR.SYNC.DEFER_BLOCKING 0x0 ;  /* 0x0000000000007b1d */ /* 0x000fec0000010000 */
[----:B------:R-:W0:Y:S04]  /*0870*/  LDS R7, [R9] ;  /* 0x0000000009077984 */ /* 0x000e280000000800 */
[----:B0-----:R-:W-:Y:S01]  /*0880*/  STG.E desc[UR6][R2.64], R7 ;  /* 0x0000000702007986 */ /* 0x001fe2000c101906 */
[----:B------:R-:W-:Y:S05]  /*0890*/  EXIT ;  /* 0x000000000000794d */ /* 0x000fea0003800000 */
.L_x_2:
[----:B------:R-:W-:-:S00]  /*08a0*/  BRA `(.L_x_2) ;  /* 0xfffffffc00fc7947 */ /* 0x000fc0000383ffff */
[----:B------:R-:W-:-:S00]  /*08b0*/  NOP ;  /* 0x0000000000007918 */ /* 0x000fc00000000000 */
        /* <DEDUP_REMOVED lines=12> */
.L_x_23:


//--------------------- .text._Z11srad_cuda_1PfS_S_S_S_S_iif --------------------------
	.section	.text._Z11srad_cuda_1PfS_S_S_S_S_iif,"ax",@progbits
	.align	128
.text._Z11srad_cuda_1PfS_S_S_S_S_iif:
        .type           _Z11srad_cuda_1PfS_S_S_S_S_iif,@function
        .size           _Z11srad_cuda_1PfS_S_S_S_S_iif,(.L_x_24 - _Z11srad_cuda_1PfS_S_S_S_S_iif)
        .other          _Z11srad_cuda_1PfS_S_S_S_S_iif,@"STO_CUDA_ENTRY STV_DEFAULT"
_Z11srad_cuda_1PfS_S_S_S_S_iif:
[----:B------:R-:W-:Y:S01]  /*0000*/  LDC R1, c[0x0][0x37c] ;  /* 0x0000df00ff017b82 */ /* 0x000fe20000000800 */
[----:B------:R-:W0:Y:S07]  /*0010*/  S2R R18, SR_CTAID.Y ;  /* 0x0000000000127919 */ /* 0x000e2e0000002600 */
[----:B------:R-:W1:Y:S01]  /*0020*/  LDC R20, c[0x0][0x3b0] ;  /* 0x0000ec00ff147b82 */ /* 0x000e620000000800 */
[----:B------:R-:W2:Y:S01]  /*0030*/  LDCU.64 UR8, c[0x0][0x358] ;  /* 0x00006b00ff0877ac */ /* 0x000ea20008000a00 */
[----:B------:R-:W3:Y:S01]  /*0040*/  S2R R17, SR_CTAID.X ;  /* 0x0000000000117919 */ /* 0x000ee20000002500 */
[----:B------:R-:W4:Y:S05]  /*0050*/  S2R R16, SR_TID.X ;  /* 0x0000000000107919 */ /* 0x000f2a0000002100 */
[----:B------:R-:W5:Y:S01]  /*0060*/  LDC.64 R2, c[0x0][0x3a0] ;  /* 0x0000e800ff027b82 */ /* 0x000f620000000a00 */
[----:B0-----:R-:W-:-:S04]  /*0070*/  LOP3.LUT R18, R18, 0xffff, RZ, 0xc0, !PT ;  /* 0x0000ffff12127812 */ /* 0x001fc800078ec0ff */
[----:B------:R-:W-:Y:S02]  /*0080*/  ISETP.NE.AND P0, PT, R18, RZ, PT ;  /* 0x000000ff1200720c */ /* 0x000fe40003f05270 */
[----:B---3--:R-:W-:Y:S02]  /*0090*/  LOP3.LUT R17, R17, 0xffff, RZ, 0xc0, !PT ;  /* 0x0000ffff11117812 */ /* 0x008fe400078ec0ff */
[----:B----4-:R-:W-:-:S03]  /*00a0*/  LOP3.LUT R16, R16, 0xffff, RZ, 0xc0, !PT ;  /* 0x0000ffff10107812 */ /* 0x010fc600078ec0ff */
[----:B-1----:R-:W-:-:S05]  /*00b0*/  IMAD R19, R18, R20, R17 ;  /* 0x0000001412137224 */ /* 0x002fca00078e0211 */
[C---:B------:R-:W-:Y:S02]  /*00c0*/  LEA R5, R19.reuse, R16, 0x4 ;  /* 0x0000001013057211 */ /* 0x040fe400078e20ff */
[----:B------:R-:W-:Y:S02]  /*00d0*/  @!P0 SHF.R.S32.HI R11, RZ, RZ, R17 ;  /* 0x000000ffff0b8219 */ /* 0x000fe40000011411 */
[----:B------:R-:W-:Y:S01]  /*00e0*/  IADD3 R7, PT, PT, R19, R20, RZ ;  /* 0x0000001413077210 */ /* 0x000fe20007ffe0ff */
[----:B------:R-:W-:Y:S01]  /*00f0*/  IMAD.IADD R5, R5, 0x1, -R20 ;  /* 0x0000000105057824 */ /* 0x000fe200078e0a14 */
[----:B------:R-:W-:Y:S02]  /*0100*/  @!P0 SGXT R11, R11, 0x18 ;  /* 0x000000180b0b881a */ /* 0x000fe40000000200 */
[-C--:B------:R-:W-:Y:S01]  /*0110*/  LEA R9, R7, R16.reuse, 0x4 ;  /* 0x0000001007097211 */ /* 0x080fe200078e20ff */
[----:B-----5:R-:W-:Y:S01]  /*0120*/  IMAD.WIDE.U32 R6, R5, 0x4, R2 ;  /* 0x0000000405067825 */ /* 0x020fe200078e0002 */
[----:B------:R-:W-:-:S02]  /*0130*/  @!P0 LEA R11, R11, R16, 0x4 ;  /* 0x000000100b0b8211 */ /* 0x000fc400078e20ff */
[----:B------:R-:W-:Y:S01]  /*0140*/  SHF.R.S32.HI R0, RZ, 0x1f, R5 ;  /* 0x0000001fff007819 */ /* 0x000fe20000011405 */
[----:B------:R-:W-:Y:S01]  /*0150*/  IMAD.WIDE.U32 R4, R9, 0x4, R2 ;  /* 0x0000000409047825 */ /* 0x000fe200078e0002 */
[----:B------:R-:W-:Y:S02]  /*0160*/  SHF.R.S32.HI R8, RZ, 0x1f, R9 ;  /* 0x0000001fff087819 */ /* 0x000fe40000011409 */
[----:B------:R-:W-:Y:S01]  /*0170*/  @!P0 SHF.R.S32.HI R10, RZ, 0x1f, R11 ;  /* 0x0000001fff0a8819 */ /* 0x000fe2000001140b */
[----:B------:R-:W-:Y:S01]  /*0180*/  IMAD.SHL.U32 R13, R0, 0x4, RZ ;  /* 0x00000004000d7824 */ /* 0x000fe200078e00ff */
[----:B------:R-:W-:Y:S01]  /*0190*/  SHF.L.U32 R15, R8, 0x2, RZ ;  /* 0x00000002080f7819 */ /* 0x000fe200000006ff */
[----:B------:R-:W-:Y:S01]  /*01a0*/  @!P0 IMAD.WIDE.U32 R8, R11, 0x4, R2 ;  /* 0x000000040b088825 */ /* 0x000fe200078e0002 */
[----:B------:R-:W-:Y:S02]  /*01b0*/  @!P0 SHF.L.U32 R11, R10, 0x2, RZ ;  /* 0x000000020a0b8819 */ /* 0x000fe400000006ff */
[----:B------:R-:W-:Y:S01]  /*01c0*/  IADD3 R5, PT, PT, R5, R15, RZ ;  /* 0x0000000f05057210 */ /* 0x000fe20007ffe0ff */
[----:B------:R-:W-:Y:S01]  /*01d0*/  IMAD.IADD R7, R7, 0x1, R13 ;  /* 0x0000000107077824 */ /* 0x000fe200078e020d */
[----:B------:R-:W-:-:S03]  /*01e0*/  @!P0 IADD3 R9, PT, PT, R9, R11, RZ ;  /* 0x0000000b09098210 */ /* 0x000fc60007ffe0ff */
[----:B--2---:R-:W2:Y:S04]  /*01f0*/  LDG.E R21, desc[UR8][R4.64] ;  /* 0x0000000804157981 */ /* 0x004ea8000c1e1900 */
[----:B------:R-:W3:Y:S04]  /*0200*/  LDG.E R11, desc[UR8][R6.64] ;  /* 0x00000008060b7981 */ /* 0x000ee8000c1e1900 */
[----:B------:R0:W4:Y:S01]  /*0210*/  @!P0 LDG.E R23, desc[UR8][R8.64] ;  /* 0x0000000808178981 */ /* 0x000122000c1e1900 */
[----:B------:R-:W1:Y:S01]  /*0220*/  S2R R15, SR_TID.Y ;  /* 0x00000000000f7919 */ /* 0x000e620000002200 */
[----:B------:R-:W5:Y:S01]  /*0230*/  S2UR UR7, SR_CgaCtaId ;  /* 0x00000000000779c3 */ /* 0x000f620000008800 */
[----:B------:R-:W-:Y:S01]  /*0240*/  ISETP.NE.AND P1, PT, R17, RZ, PT ;  /* 0x000000ff1100720c */ /* 0x000fe20003f25270 */
[----:B------:R-:W-:-:S02]  /*0250*/  UMOV UR5, 0x400 ;  /* 0x0000040000057882 */ /* 0x000fc40000000000 */
[----:B------:R-:W-:Y:S01]  /*0260*/  UIADD3 UR4, UPT, UPT, UR5, 0x400, URZ ;  /* 0x0000040005047890 */ /* 0x000fe2000fffe0ff */
[----:B-1----:R-:W-:-:S05]  /*0270*/  LOP3.LUT R15, R15, 0xffff, RZ, 0xc0, !PT ;  /* 0x0000ffff0f0f7812 */ /* 0x002fca00078ec0ff */
[----:B------:R-:W-:-:S04]  /*0280*/  IMAD R14, R15, R20, RZ ;  /* 0x000000140f0e7224 */ /* 0x000fc800078e02ff */
[----:B------:R-:W-:Y:S01]  /*0290*/  @!P1 IMAD R13, R18, 0x10, R15 ;  /* 0x00000010120d9824 */ /* 0x000fe200078e020f */
[----:B------:R-:W-:-:S03]  /*02a0*/  LEA R19, R19, R14, 0x4 ;  /* 0x0000000e13137211 */ /* 0x000fc600078e20ff */
[----:B0-----:R-:W-:Y:S01]  /*02b0*/  @!P1 IMAD R9, R13, R20, RZ ;  /* 0x000000140d099224 */ /* 0x001fe200078e02ff */
[----:B-----5:R-:W-:Y:S01]  /*02c0*/  ULEA UR6, UR7, UR5, 0x18 ;  /* 0x0000000507067291 */ /* 0x020fe2000f8ec0ff */
[----:B------:R-:W-:Y:S01]  /*02d0*/  IADD3 R5, PT, PT, R19, -0x1, RZ ;  /* 0xffffffff13057810 */ /* 0x000fe20007ffe0ff */
[----:B------:R-:W-:Y:S02]  /*02e0*/  ULEA UR4, UR7, UR4, 0x18 ;  /* 0x0000000407047291 */ /* 0x000fe4000f8ec0ff */
[----:B------:R-:W-:Y:S02]  /*02f0*/  @!P1 SHF.R.S32.HI R12, RZ, 0x1f, R9 ;  /* 0x0000001fff0c9819 */ /* 0x000fe40000011409 */
[----:B------:R-:W-:Y:S02]  /*0300*/  SHF.R.S32.HI R0, RZ, 0x1f, R5 ;  /* 0x0000001fff007819 */ /* 0x000fe40000011405 */
[----:B------:R-:W-:Y:S01]  /*0310*/  LEA R13, R15, R16, 0x4 ;  /* 0x000000100f0d7211 */ /* 0x000fe200078e20ff */
[----:B------:R-:W-:Y:S01]  /*0320*/  @!P1 IMAD.SHL.U32 R29, R12, 0x4, RZ ;  /* 0x000000040c1d9824 */ /* 0x000fe200078e00ff */
[----:B------:R-:W-:-:S02]  /*0330*/  SHF.L.U32 R25, R0, 0x2, RZ ;  /* 0x0000000200197819 */ /* 0x000fc400000006ff */
[C---:B------:R-:W-:Y:S02]  /*0340*/  LEA R12, R13.reuse, UR6, 0x2 ;  /* 0x000000060d0c7c11 */ /* 0x040fe4000f8e10ff */
[----:B------:R-:W-:Y:S01]  /*0350*/  LEA R0, R13, UR4, 0x2 ;  /* 0x000000040d007c11 */ /* 0x000fe2000f8e10ff */
[----:B------:R-:W-:-:S05]  /*0360*/  VIADD R7, R19, 0x10 ;  /* 0x0000001013077836 */ /* 0x000fca0000000000 */
[----:B------:R-:W-:Y:S01]  /*0370*/  SHF.R.S32.HI R10, RZ, 0x1f, R7 ;  /* 0x0000001fff0a7819 */ /* 0x000fe20000011407 */
[----:B------:R-:W-:-:S03]  /*0380*/  IMAD.WIDE.U32 R4, R5, 0x4, R2 ;  /* 0x0000000405047825 */ /* 0x000fc600078e0002 */
[----:B------:R-:W-:Y:S01]  /*0390*/  SHF.L.U32 R27, R10, 0x2, RZ ;  /* 0x000000020a1b7819 */ /* 0x000fe200000006ff */
[----:B------:R-:W-:-:S04]  /*03a0*/  @!P1 IMAD.WIDE.U32 R8, R9, 0x4, R2 ;  /* 0x0000000409089825 */ /* 0x000fc800078e0002 */
[----:B------:R-:W-:Y:S01]  /*03b0*/  IMAD.WIDE.U32 R6, R7, 0x4, R2 ;  /* 0x0000000407067825 */ /* 0x000fe200078e0002 */
[----:B------:R-:W-:Y:S02]  /*03c0*/  IADD3 R5, PT, PT, R5, R25, RZ ;  /* 0x0000001905057210 */ /* 0x000fe40007ffe0ff */
[----:B------:R-:W-:Y:S01]  /*03d0*/  @!P1 IADD3 R9, PT, PT, R9, R29, RZ ;  /* 0x0000001d09099210 */ /* 0x000fe20007ffe0ff */
[----:B------:R-:W-:Y:S01]  /*03e0*/  IMAD.IADD R7, R7, 0x1, R27 ;  /* 0x0000000107077824 */ /* 0x000fe200078e021b */
[----:B---3--:R0:W-:Y:S04]  /*03f0*/  STS [R12], R11 ;  /* 0x0000000b0c007388 */ /* 0x0081e80000000800 */
[----:B--2---:R0:W-:Y:S04]  /*0400*/  STS [R0], R21 ;  /* 0x0000001500007388 */ /* 0x0041e80000000800 */
[----:B----4-:R0:W-:Y:S01]  /*0410*/  @!P0 STS [R12], R23 ;  /* 0x000000170c008388 */ /* 0x0101e20000000800 */
[----:B------:R-:W-:Y:S05]  /*0420*/  @!P0 BRA `(.L_x_3) ;  /* 0x0000000000388947 */ /* 0x000fea0003800000 */
[----:B------:R-:W1:Y:S02]  /*0430*/  LDC R10, c[0x0][0x374] ;  /* 0x0000dd00ff0a7b82 */ /* 0x000e640000000800 */
[----:B-1----:R-:W-:-:S04]  /*0440*/  LOP3.LUT R10, R10, 0xffff, RZ, 0xc0, !PT ;  /* 0x0000ffff0a0a7812 */ /* 0x002fc800078ec0ff */
[----:B0-----:R-:W-:-:S04]  /*0450*/  IADD3 R11, PT, PT, R10, -0x1, RZ ;  /* 0xffffffff0a0b7810 */ /* 0x001fc80007ffe0ff */
[----:B------:R-:W-:-:S13]  /*0460*/  ISETP.NE.U32.AND P0, PT, R18, R11, PT ;  /* 0x0000000b1200720c */ /* 0x000fda0003f05070 */
[----:B------:R-:W-:Y:S05]  /*0470*/  @P0 BRA `(.L_x_3) ;  /* 0x0000000000240947 */ /* 0x000fea0003800000 */
[----:B------:R-:W-:Y:S01]  /*0480*/  IMAD R11, R11, R20, R17 ;  /* 0x000000140b0b7224 */ /* 0x000fe200078e0211 */
[----:B------:R-:W-:-:S03]  /*0490*/  UMOV UR4, URZ ;  /* 0x000000ff00047c82 */ /* 0x000fc60008000000 */
[----:B------:R-:W-:-:S04]  /*04a0*/  IMAD.SHL.U32 R11, R11, 0x10, RZ ;  /* 0x000000100b0b7824 */ /* 0x000fc800078e00ff */
[----:B------:R-:W-:-:S05]  /*04b0*/  IMAD R11, R20, 0xf, R11 ;  /* 0x0000000f140b7824 */ /* 0x000fca00078e020b */
[----:B------:R-:W-:-:S05]  /*04c0*/  IADD3 R11, PT, PT, R16, R11, RZ ;  /* 0x0000000b100b7210 */ /* 0x000fca0007ffe0ff */
[----:B------:R-:W-:-:S05]  /*04d0*/  IMAD.WIDE.U32 R10, R11, 0x4, R2 ;  /* 0x000000040b0a7825 */ /* 0x000fca00078e0002 */
[----:B------:R-:W-:-:S06]  /*04e0*/  IADD3 R11, PT, PT, R11, UR4, RZ ;  /* 0x000000040b0b7c10 */ /* 0x000fcc000fffe0ff */
[----:B------:R-:W2:Y:S04]  /*04f0*/  LDG.E R11, desc[UR8][R10.64] ;  /* 0x000000080a0b7981 */ /* 0x000ea8000c1e1900 */
[----:B--2---:R1:W-:Y:S02]  /*0500*/  STS [R0], R11 ;  /* 0x0000000b00007388 */ /* 0x0043e40000000800 */
.L_x_3:
[----:B------:R-:W-:Y:S06]  /*0510*/  BAR.SYNC.DEFER_BLOCKING 0x0 ;  /* 0x0000000000007b1d */ /* 0x000fec0000010000 */
[----:B01----:R0:W2:Y:S04]  /*0520*/  LDG.E R11, desc[UR8][R4.64] ;  /* 0x00000008040b7981 */ /* 0x0030a8000c1e1900 */
[----:B------:R1:W3:Y:S04]  /*0530*/  LDG.E R24, desc[UR8][R6.64] ;  /* 0x0000000806187981 */ /* 0x0002e8000c1e1900 */
[----:B------:R-:W4:Y:S01]  /*0540*/  @!P1 LDG.E R9, desc[UR8][R8.64] ;  /* 0x0000000808099981 */ /* 0x000f22000c1e1900 */
[----:B------:R-:W-:Y:S01]  /*0550*/  UIADD3 UR4, UPT, UPT, UR5, 0x800, URZ ;  /* 0x0000080005047890 */ /* 0x000fe2000fffe0ff */
[----:B------:R-:W-:Y:S01]  /*0560*/  IMAD.IADD R19, R16, 0x1, R19 ;  /* 0x0000000110137824 */ /* 0x000fe200078e0213 */
[----:B------:R-:W-:-:S02]  /*0570*/  UIADD3 UR6, UPT, UPT, UR5, 0xc00, URZ ;  /* 0x00000c0005067890 */ /* 0x000fc4000fffe0ff */
[----:B------:R-:W-:Y:S01]  /*0580*/  ULEA UR4, UR7, UR4, 0x18 ;  /* 0x0000000407047291 */ /* 0x000fe2000f8ec0ff */
[----:B------:R-:W-:Y:S01]  /*0590*/  IMAD.WIDE.U32 R22, R19, 0x4, R2 ;  /* 0x0000000413167825 */ /* 0x000fe200078e0002 */
[----:B------:R-:W-:Y:S01]  /*05a0*/  ULEA UR6, UR7, UR6, 0x18 ;  /* 0x0000000607067291 */ /* 0x000fe2000f8ec0ff */
[----:B------:R-:W-:Y:S02]  /*05b0*/  SHF.R.S32.HI R10, RZ, 0x1f, R19 ;  /* 0x0000001fff0a7819 */ /* 0x000fe40000011413 */
[----:B0-----:R-:W-:Y:S01]  /*05c0*/  IMAD.MOV.U32 R4, RZ, RZ, R22 ;  /* 0x000000ffff047224 */ /* 0x001fe200078e0016 */
[C---:B-1----:R-:W-:Y:S02]  /*05d0*/  LEA R6, R13.reuse, UR4, 0x2 ;  /* 0x000000040d067c11 */ /* 0x042fe4000f8e10ff */
[----:B------:R-:W-:Y:S02]  /*05e0*/  LEA R7, R13, UR6, 0x2 ;  /* 0x000000060d077c11 */ /* 0x000fe4000f8e10ff */
[----:B------:R-:W-:-:S04]  /*05f0*/  SHF.L.U32 R21, R10, 0x2, RZ ;  /* 0x000000020a157819 */ /* 0x000fc800000006ff */
[----:B------:R-:W-:Y:S01]  /*0600*/  IADD3 R5, PT, PT, R23, R21, RZ ;  /* 0x0000001517057210 */ /* 0x000fe20007ffe0ff */
[----:B--2---:R0:W-:Y:S04]  /*0610*/  STS [R6], R11 ;  /* 0x0000000b06007388 */ /* 0x0041e80000000800 */
[----:B---3--:R0:W-:Y:S04]  /*0620*/  STS [R7], R24 ;  /* 0x0000001807007388 */ /* 0x0081e80000000800 */
[----:B----4-:R0:W-:Y:S01]  /*0630*/  @!P1 STS [R6], R9 ;  /* 0x0000000906009388 */ /* 0x0101e20000000800 */
[----:B------:R-:W-:Y:S05]  /*0640*/  @!P1 BRA `(.L_x_4) ;  /* 0x0000000000349947 */ /* 0x000fea0003800000 */
[----:B------:R-:W1:Y:S02]  /*0650*/  LDCU UR4, c[0x0][0x370] ;  /* 0x00006e00ff0477ac */ /* 0x000e640008000800 */
[----:B-1----:R-:W-:-:S04]  /*0660*/  ULOP3.LUT UR4, UR4, 0xffff, URZ, 0xc0, !UPT ;  /* 0x0000ffff04047892 */ /* 0x002fc8000f8ec0ff */
[----:B------:R-:W-:-:S06]  /*0670*/  UIADD3 UR6, UPT, UPT, UR4, -0x1, URZ ;  /* 0xffffffff04067890 */ /* 0x000fcc000fffe0ff */
[----:B------:R-:W-:-:S13]  /*0680*/  ISETP.NE.U32.AND P0, PT, R17, UR6, PT ;  /* 0x0000000611007c0c */ /* 0x000fda000bf05070 */
[----:B------:R-:W-:Y:S05]  /*0690*/  @P0 BRA `(.L_x_4) ;  /* 0x0000000000200947 */ /* 0x000fea0003800000 */
[----:B0-----:R-:W-:Y:S01]  /*06a0*/  IMAD R9, R18, R20, UR4 ;  /* 0x0000000412097e24 */ /* 0x001fe2000f8e0214 */
[----:B------:R-:W-:-:S04]  /*06b0*/  UMOV UR4, URZ ;  /* 0x000000ff00047c82 */ /* 0x000fc80008000000 */
[----:B------:R-:W-:-:S04]  /*06c0*/  LEA R9, R9, R14, 0x4 ;  /* 0x0000000e09097211 */ /* 0x000fc800078e20ff */
[----:B------:R-:W-:-:S05]  /*06d0*/  IADD3 R9, PT, PT, R9, -0x1, RZ ;  /* 0xffffffff09097810 */ /* 0x000fca0007ffe0ff */
[----:B------:R-:W-:-:S04]  /*06e0*/  IMAD.WIDE.U32 R2, R9, 0x4, R2 ;  /* 0x0000000409027825 */ /* 0x000fc800078e0002 */
[----:B------:R-:W-:-:S05]  /*06f0*/  VIADD R3, R3, UR4 ;  /* 0x0000000403037c36 */ /* 0x000fca0008000000 */
[----:B------:R-:W2:Y:S04]  /*0700*/  LDG.E R2, desc[UR8][R2.64] ;  /* 0x0000000802027981 */ /* 0x000ea8000c1e1900 */
[----:B--2---:R1:W-:Y:S02]  /*0710*/  STS [R7], R2 ;  /* 0x0000000207007388 */ /* 0x0043e40000000800 */
.L_x_4:
[----:B------:R-:W-:Y:S06]  /*0720*/  BAR.SYNC.DEFER_BLOCKING 0x0 ;  /* 0x0000000000007b1d */ /* 0x000fec0000010000 */
[----:B------:R-:W2:Y:S01]  /*0730*/  LDG.E R4, desc[UR8][R4.64] ;  /* 0x0000000804047981 */ /* 0x000ea2000c1e1900 */
[----:B------:R-:W-:Y:S01]  /*0740*/  ISETP.NE.AND P0, PT, R16, RZ, PT ;  /* 0x000000ff1000720c */ /* 0x000fe20003f05270 */
[----:B------:R-:W-:Y:S01]  /*0750*/  UIADD3 UR5, UPT, UPT, UR5, 0x1000, URZ ;  /* 0x0000100005057890 */ /* 0x000fe2000fffe0ff */
[----:B------:R-:W-:Y:S01]  /*0760*/  ISETP.NE.AND P1, PT, R15, RZ, PT ;  /* 0x000000ff0f00720c */ /* 0x000fe20003f25270 */
[----:B------:R-:W-:Y:S01]  /*0770*/  BSSY.RECONVERGENT B0, `(.L_x_5) ;  /* 0x0000063000007945 */ /* 0x000fe20003800200 */
[----:B-1----:R-:W-:Y:S01]  /*0780*/  SEL R2, RZ, 0x1, P0 ;  /* 0x00000001ff027807 */ /* 0x002fe20000000000 */
[----:B------:R-:W-:Y:S01]  /*0790*/  ULEA UR5, UR7, UR5, 0x18 ;  /* 0x0000000507057291 */ /* 0x000fe2000f8ec0ff */
[----:B------:R-:W-:-:S04]  /*07a0*/  SEL R3, RZ, 0x1, P1 ;  /* 0x00000001ff037807 */ /* 0x000fc80000800000 */
[----:B------:R-:W-:Y:S02]  /*07b0*/  LOP3.LUT P2, RZ, R2, R3, RZ, 0xc0, !PT ;  /* 0x0000000302ff7212 */ /* 0x000fe4000784c0ff */
[----:B0-----:R-:W-:-:S05]  /*07c0*/  LEA R9, R13, UR5, 0x2 ;  /* 0x000000050d097c11 */ /* 0x001fca000f8e10ff */
[----:B--2---:R0:W-:Y:S01]  /*07d0*/  STS [R9], R4 ;  /* 0x0000000409007388 */ /* 0x0041e20000000800 */
[----:B------:R-:W-:Y:S06]  /*07e0*/  BAR.SYNC.DEFER_BLOCKING 0x0 ;  /* 0x0000000000007b1d */ /* 0x000fec0000010000 */
[----:B------:R-:W-:Y:S05]  /*07f0*/  @!P2 BRA `(.L_x_6) ;  /* 0x000000000028a947 */ /* 0x000fea0003800000 */
[----:B------:R-:W-:Y:S04]  /*0800*/  LDS R5, [R12] ;  /* 0x000000000c057984 */ /* 0x000fe80000000800 */
[----:B------:R-:W1:Y:S04]  /*0810*/  LDS R8, [R9] ;  /* 0x0000000009087984 */ /* 0x000e680000000800 */
[----:B------:R-:W2:Y:S04]  /*0820*/  LDS R3, [R6] ;  /* 0x0000000006037984 */ /* 0x000ea80000000800 */
[----:B------:R-:W3:Y:S04]  /*0830*/  LDS R7, [R9+0x40] ;  /* 0x0000400009077984 */ /* 0x000ee80000000800 */
[----:B------:R-:W0:Y:S01]  /*0840*/  LDS R11, [R9+0x4] ;  /* 0x00000400090b7984 */ /* 0x000e220000000800 */
[----:B-1----:R-:W-:Y:S01]  /*0850*/  FADD.FTZ R5, R5, -R8 ;  /* 0x8000000805057221 */ /* 0x002fe20000010000 */
[C---:B--2---:R-:W-:Y:S01]  /*0860*/  FADD.FTZ R3, -R8.reuse, R3 ;  /* 0x0000000308037221 */ /* 0x044fe20000010100 */
[C---:B---3--:R-:W-:Y:S01]  /*0870*/  FADD.FTZ R2, -R8.reuse, R7 ;  /* 0x0000000708027221 */ /* 0x048fe20000010100 */
[----:B0-----:R-:W-:Y:S01]  /*0880*/  FADD.FTZ R4, -R8, R11 ;  /* 0x0000000b08047221 */ /* 0x001fe20000010100 */
[----:B------:R-:W-:Y:S06]  /*0890*/  BRA `(.L_x_7) ;  /* 0x0000000400407947 */ /* 0x000fec0003800000 */
.L_x_6:
[----:B------:R-:W-:-:S04]  /*08a0*/  ISETP.NE.AND P2, PT, R16, 0xf, PT ;  /* 0x0000000f1000780c */ /* 0x000fc80003f45270 */
[----:B0-----:R-:W-:-:S04]  /*08b0*/  SEL R4, RZ, 0x1, P2 ;  /* 0x00000001ff047807 */ /* 0x001fc80001000000 */
[----:B------:R-:W-:-:S13]  /*08c0*/  LOP3.LUT P3, RZ, R3, R4, RZ, 0xc0, !PT ;  /* 0x0000000403ff7212 */ /* 0x000fda000786c0ff */
[----:B------:R-:W-:Y:S05]  /*08d0*/  @!P3 BRA `(.L_x_8) ;  /* 0x000000000028b947 */ /* 0x000fea0003800000 */
[----:B------:R-:W-:Y:S04]  /*08e0*/  LDS R5, [R12] ;  /* 0x000000000c057984 */ /* 0x000fe80000000800 */
[----:B------:R-:W0:Y:S04]  /*08f0*/  LDS R8, [R9] ;  /* 0x0000000009087984 */ /* 0x000e280000000800 */
[----:B------:R-:W1:Y:S04]  /*0900*/  LDS R7, [R7] ;  /* 0x0000000007077984 */ /* 0x000e680000000800 */
[----:B------:R-:W2:Y:S04]  /*0910*/  LDS R11, [R9+0x40] ;  /* 0x00004000090b7984 */ /* 0x000ea80000000800 */
[----:B------:R-:W3:Y:S01]  /*0920*/  LDS R3, [R9+-0x4] ;  /* 0xfffffc0009037984 */ /* 0x000ee20000000800 */
[----:B0-----:R-:W-:Y:S01]  /*0930*/  FADD.FTZ R5, R5, -R8 ;  /* 0x8000000805057221 */ /* 0x001fe20000010000 */
[C---:B-1----:R-:W-:Y:S01]  /*0940*/  FADD.FTZ R4, -R8.reuse, R7 ;  /* 0x0000000708047221 */ /* 0x042fe20000010100 */
[C---:B--2---:R-:W-:Y:S01]  /*0950*/  FADD.FTZ R2, -R8.reuse, R11 ;  /* 0x0000000b08027221 */ /* 0x044fe20000010100 */
[----:B---3--:R-:W-:Y:S01]  /*0960*/  FADD.FTZ R3, -R8, R3 ;  /* 0x0000000308037221 */ /* 0x008fe20000010100 */
[----:B------:R-:W-:Y:S06]  /*0970*/  BRA `(.L_x_7) ;  /* 0x0000000400087947 */ /* 0x000fec0003800000 */
.L_x_8:
[----:B------:R-:W-:-:S04]  /*0980*/  ISETP.NE.AND P3, PT, R15, 0xf, PT ;  /* 0x0000000f0f00780c */ /* 0x000fc80003f65270 */
[----:B------:R-:W-:-:S04]  /*0990*/  SEL R3, RZ, 0x1, P3 ;  /* 0x00000001ff037807 */ /* 0x000fc80001800000 */
[----:B------:R-:W-:-:S13]  /*09a0*/  LOP3.LUT P4, RZ, R4, R3, RZ, 0xc0, !PT ;  /* 0x0000000304ff7212 */ /* 0x000fda000788c0ff */
[----:B------:R-:W-:Y:S05]  /*09b0*/  @!P4 BRA `(.L_x_9) ;  /* 0x000000000028c947 */ /* 0x000fea0003800000 */
[----:B------:R-:W-:Y:S04]  /*09c0*/  LDS R3, [R0] ;  /* 0x0000000000037984 */ /* 0x000fe80000000800 */
[----:B------:R-:W0:Y:S04]  /*09d0*/  LDS R8, [R9] ;  /* 0x0000000009087984 */ /* 0x000e280000000800 */
[----:B------:R-:W1:Y:S04]  /*09e0*/  LDS R7, [R7] ;  /* 0x0000000007077984 */ /* 0x000e680000000800 */
[----:B------:R-:W2:Y:S04]  /*09f0*/  LDS R5, [R9+-0x40] ;  /* 0xffffc00009057984 */ /* 0x000ea80000000800 */
[----:B------:R-:W3:Y:S01]  /*0a00*/  LDS R11, [R9+-0x4] ;  /* 0xfffffc00090b7984 */ /* 0x000ee20000000800 */
[C---:B0-----:R-:W-:Y:S01]  /*0a10*/  FADD.FTZ R2, -R8.reuse, R3 ;  /* 0x0000000308027221 */ /* 0x041fe20000010100 */
[C---:B-1----:R-:W-:Y:S01]  /*0a20*/  FADD.FTZ R4, -R8.reuse, R7 ;  /* 0x0000000708047221 */ /* 0x042fe20000010100 */
[C---:B--2---:R-:W-:Y:S01]  /*0a30*/  FADD.FTZ R5, -R8.reuse, R5 ;  /* 0x0000000508057221 */ /* 0x044fe20000010100 */
[----:B---3--:R-:W-:Y:S01]  /*0a40*/  FADD.FTZ R3, -R8, R11 ;  /* 0x0000000b08037221 */ /* 0x008fe20000010100 */
[----:B------:R-:W-:Y:S06]  /*0a50*/  BRA `(.L_x_7) ;  /* 0x0000000000d07947 */ /* 0x000fec0003800000 */
.L_x_9:
[----:B------:R-:W-:-:S13]  /*0a60*/  LOP3.LUT P4, RZ, R2, R3, RZ, 0xc0, !PT ;  /* 0x0000000302ff7212 */ /* 0x000fda000788c0ff */
[----:B------:R-:W-:Y:S05]  /*0a70*/  @!P4 BRA `(.L_x_10) ;  /* 0x000000000028c947 */ /* 0x000fea0003800000 */
[----:B------:R-:W-:Y:S04]  /*0a80*/  LDS R3, [R0] ;  /* 0x0000000000037984 */ /* 0x000fe80000000800 */
[----:B------:R-:W0:Y:S04]  /*0a90*/  LDS R8, [R9] ;  /* 0x0000000009087984 */ /* 0x000e280000000800 */
[----:B------:R-:W1:Y:S04]  /*0aa0*/  LDS R7, [R6] ;  /* 0x0000000006077984 */ /* 0x000e680000000800 */
[----:B------:R-:W2:Y:S04]  /*0ab0*/  LDS R5, [R9+-0x40] ;  /* 0xffffc00009057984 */ /* 0x000ea80000000800 */
[----:B------:R-:W3:Y:S01]  /*0ac0*/  LDS R11, [R9+0x4] ;  /* 0x00000400090b7984 */ /* 0x000ee20000000800 */
[C---:B0-----:R-:W-:Y:S01]  /*0ad0*/  FADD.FTZ R2, -R8.reuse, R3 ;  /* 0x0000000308027221 */ /* 0x041fe20000010100 */
[C---:B-1----:R-:W-:Y:S01]  /*0ae0*/  FADD.FTZ R3, -R8.reuse, R7 ;  /* 0x0000000708037221 */ /* 0x042fe20000010100 */
[C---:B--2---:R-:W-:Y:S01]  /*0af0*/  FADD.FTZ R5, -R8.reuse, R5 ;  /* 0x0000000508057221 */ /* 0x044fe20000010100 */
[----:B---3--:R-:W-:Y:S01]  /*0b00*/  FADD.FTZ R4, -R8, R11 ;  /* 0x0000000b08047221 */ /* 0x008fe20000010100 */
[----:B------:R-:W-:Y:S06]  /*0b10*/  BRA `(.L_x_7) ;  /* 0x0000000000a07947 */ /* 0x000fec0003800000 */
.L_x_10:
[----:B------:R-:W-:Y:S05]  /*0b20*/  @P1 BRA `(.L_x_11) ;  /* 0x0000000000281947 */ /* 0x000fea0003800000 */
[----:B------:R-:W-:Y:S04]  /*0b30*/  LDS R8, [R9] ;  /* 0x0000000009087984 */ /* 0x000fe80000000800 */
[----:B------:R-:W0:Y:S04]  /*0b40*/  LDS R3, [R9+0x40] ;  /* 0x0000400009037984 */ /* 0x000e280000000800 */
[----:B------:R-:W1:Y:S04]  /*0b50*/  LDS R5, [R12] ;  /* 0x000000000c057984 */ /* 0x000e680000000800 */
[----:B------:R-:W2:Y:S04]  /*0b60*/  LDS R7, [R9+-0x4] ;  /* 0xfffffc0009077984 */ /* 0x000ea80000000800 */
[----:B------:R-:W3:Y:S01]  /*0b70*/  LDS R11, [R9+0x4] ;  /* 0x00000400090b7984 */ /* 0x000ee20000000800 */
[C---:B0-----:R-:W-:Y:S01]  /*0b80*/  FADD.FTZ R2, -R8.reuse, R3 ;  /* 0x0000000308027221 */ /* 0x041fe20000010100 */
[----:B-1----:R-:W-:Y:S01]  /*0b90*/  FADD.FTZ R5, R5, -R8 ;  /* 0x8000000805057221 */ /* 0x002fe20000010000 */
[C---:B--2---:R-:W-:Y:S01]  /*0ba0*/  FADD.FTZ R3, -R8.reuse, R7 ;  /* 0x0000000708037221 */ /* 0x044fe20000010100 */
[----:B---3--:R-:W-:Y:S01]  /*0bb0*/  FADD.FTZ R4, -R8, R11 ;  /* 0x0000000b08047221 */ /* 0x008fe20000010100 */
[----:B------:R-:W-:Y:S06]  /*0bc0*/  BRA `(.L_x_7) ;  /* 0x0000000000747947 */ /* 0x000fec0003800000 */
.L_x_11:
[----:B------:R-:W-:Y:S01]  /*0bd0*/  @!P2 LDS R8, [R9] ;  /* 0x000000000908a984 */ /* 0x000fe20000000800 */
[----:B------:R-:W-:Y:S03]  /*0be0*/  BSSY.RECONVERGENT B1, `(.L_x_12) ;  /* 0x0000019000017945 */ /* 0x000fe60003800200 */
[----:B------:R-:W0:Y:S04]  /*0bf0*/  @!P2 LDS R3, [R9+0x40] ;  /* 0x000040000903a984 */ /* 0x000e280000000800 */
[----:B------:R-:W1:Y:S04]  /*0c00*/  @!P2 LDS R7, [R7] ;  /* 0x000000000707a984 */ /* 0x000e680000000800 */
[----:B------:R-:W2:Y:S01]  /*0c10*/  @!P2 LDS R5, [R9+-0x4] ;  /* 0xfffffc000905a984 */ /* 0x000ea20000000800 */
[C---:B0-----:R-:W-:Y:S01]  /*0c20*/  @!P2 FADD.FTZ R2, -R8.reuse, R3 ;  /* 0x000000030802a221 */ /* 0x041fe20000010100 */
[C---:B-1----:R-:W-:Y:S01]  /*0c30*/  @!P2 FADD.FTZ R4, -R8.reuse, R7 ;  /* 0x000000070804a221 */ /* 0x042fe20000010100 */
[----:B--2---:R-:W-:Y:S01]  /*0c40*/  @!P2 FADD.FTZ R3, -R8, R5 ;  /* 0x000000050803a221 */ /* 0x004fe20000010100 */
[----:B------:R-:W-:Y:S06]  /*0c50*/  @!P2 BRA `(.L_x_13) ;  /* 0x000000000044a947 */ /* 0x000fec0003800000 */
[----:B------:R-:W-:Y:S01]  /*0c60*/  @!P3 LDS R3, [R0] ;  /* 0x000000000003b984 */ /* 0x000fe20000000800 */
[----:B------:R-:W-:Y:S03]  /*0c70*/  BSSY.RECONVERGENT B2, `(.L_x_14) ;  /* 0x000000e000027945 */ /* 0x000fe60003800200 */
[----:B------:R-:W0:Y:S04]  /*0c80*/  @!P3 LDS R8, [R9] ;  /* 0x000000000908b984 */ /* 0x000e280000000800 */
[----:B------:R-:W1:Y:S04]  /*0c90*/  @!P3 LDS R5, [R9+-0x4] ;  /* 0xfffffc000905b984 */ /* 0x000e680000000800 */
[----:B------:R2:W3:Y:S01]  /*0ca0*/  LDS R11, [R9+0x4] ;  /* 0x00000400090b7984 */ /* 0x0004e20000000800 */
[C---:B0-----:R-:W-:Y:S01]  /*0cb0*/  @!P3 FADD.FTZ R2, -R8.reuse, R3 ;  /* 0x000000030802b221 */ /* 0x041fe20000010100 */
[----:B-1----:R-:W-:Y:S01]  /*0cc0*/  @!P3 FADD.FTZ R3, -R8, R5 ;  /* 0x000000050803b221 */ /* 0x002fe20000010100 */
[----:B--2---:R-:W-:Y:S06]  /*0cd0*/  @!P3 BRA `(.L_x_15) ;  /* 0x00000000001cb947 */ /* 0x004fec0003800000 */
[----:B------:R-:W-:Y:S04]  /*0ce0*/  LDS R8, [R9] ;  /* 0x0000000009087984 */ /* 0x000fe80000000800 */
[----:B------:R-:W0:Y:S04]  /*0cf0*/  @!P0 LDS R3, [R6] ;  /* 0x0000000006038984 */ /* 0x000e280000000800 */
[----:B------:R-:W1:Y:S04]  /*0d00*/  @P0 LDS R5, [R9+-0x4] ;  /* 0xfffffc0009050984 */ /* 0x000e680000000800 */
[----:B------:R-:W2:Y:S01]  /*0d10*/  LDS R7, [R9+0x40] ;  /* 0x0000400009077984 */ /* 0x000ea20000000800 */
[C---:B0-----:R-:W-:Y:S01]  /*0d20*/  @!P0 FADD.FTZ R3, -R8.reuse, R3 ;  /* 0x0000000308038221 */ /* 0x041fe20000010100 */
[C---:B-1----:R-:W-:Y:S01]  /*0d30*/  @P0 FADD.FTZ R3, -R8.reuse, R5 ;  /* 0x0000000508030221 */ /* 0x042fe20000010100 */
[----:B--2---:R-:W-:-:S07]  /*0d40*/  FADD.FTZ R2, -R8, R7 ;  /* 0x0000000708027221 */ /* 0x004fce0000010100 */
.L_x_15:
[----:B------:R-:W-:Y:S05]  /*0d50*/  BSYNC.RECONVERGENT B2 ;  /* 0x0000000000027941 */ /* 0x000fea0003800200 */
.L_x_14:
[----:B---3--:R-:W-:-:S07]  /*0d60*/  FADD.FTZ R4, -R8, R11 ;  /* 0x0000000b08047221 */ /* 0x008fce0000010100 */
.L_x_13:
[----:B------:R-:W-:Y:S05]  /*0d70*/  BSYNC.RECONVERGENT B1 ;  /* 0x0000000000017941 */ /* 0x000fea0003800200 */
.L_x_12:
[----:B------:R-:W0:Y:S02]  /*0d80*/  LDS R5, [R9+-0x40] ;  /* 0xffffc00009057984 */ /* 0x000e240000000800 */
[----:B0-----:R-:W-:-:S07]  /*0d90*/  FADD.FTZ R5, -R8, R5 ;  /* 0x0000000508057221 */ /* 0x001fce0000010100 */
.L_x_7:
[----:B------:R-:W-:Y:S05]  /*0da0*/  BSYNC.RECONVERGENT B0 ;  /* 0x0000000000007941 */ /* 0x000fea0003800200 */
.L_x_5:
[C---:B------:R-:W-:Y:S01]  /*0db0*/  FMUL.FTZ R7, R8.reuse, 0.25 ;  /* 0x3e80000008077820 */ /* 0x040fe20000410000 */
[----:B------:R-:W-:Y:S01]  /*0dc0*/  FSETP.GT.FTZ.AND P0, PT, |R8|, 8.50705917302346158658e+37, PT ;  /* 0x7e8000000800780b */ /* 0x000fe20003f14200 */
[----:B------:R-:W-:Y:S01]  /*0dd0*/  FADD.FTZ R0, R2, R5 ;  /* 0x0000000502007221 */ /* 0x000fe20000010000 */
[-C--:B------:R-:W-:Y:S01]  /*0de0*/  FMUL.FTZ R11, R8, R8.reuse ;  /* 0x00000008080b7220 */ /* 0x080fe20000410000 */
[----:B------:R-:W-:Y:S01]  /*0df0*/  HFMA2 R14, -RZ, RZ, 0, 0 ;  /* 0x00000000ff0e7431 */ /* 0x000fe200000001ff */
[----:B------:R-:W-:Y:S01]  /*0e00*/  FSEL R9, R7, R8, P0 ;  /* 0x0000000807097208 */ /* 0x000fe20000000000 */
[----:B------:R-:W-:Y:S01]  /*0e10*/  FADD.FTZ R7, R0, R3 ;  /* 0x0000000300077221 */ /* 0x000fe20000010000 */
[----:B------:R-:W-:Y:S01]  /*0e20*/  MOV R15, 0x3fd00000 ;  /* 0x3fd00000000f7802 */ /* 0x000fe20000000f00 */
[----:B------:R-:W-:Y:S01]  /*0e30*/  FMUL.FTZ R8, R2, R2 ;  /* 0x0000000202087220 */ /* 0x000fe20000410000 */
[----:B------:R-:W0:Y:S01]  /*0e40*/  MUFU.RCP R6, R9 ;  /* 0x0000000900067308 */ /* 0x000e220000001000 */
[----:B------:R-:W-:Y:S01]  /*0e50*/  FADD.FTZ R7, R7, R4 ;  /* 0x0000000407077221 */ /* 0x000fe20000010000 */
[----:B------:R-:W1:Y:S01]  /*0e60*/  LDC R18, c[0x0][0x3b8] ;  /* 0x0000ee00ff127b82 */ /* 0x000e620000000800 */
[----:B------:R-:W-:Y:S01]  /*0e70*/  FFMA.FTZ R8, R5, R5, R8 ;  /* 0x0000000505087223 */ /* 0x000fe20000010008 */
[----:B------:R-:W-:Y:S01]  /*0e80*/  BSSY.RECONVERGENT B0, `(.L_x_16) ;  /* 0x0000024000007945 */ /* 0x000fe20003800200 */
[----:B------:R-:W-:Y:S01]  /*0e90*/  @P0 FMUL.FTZ R7, R7, 0.25 ;  /* 0x3e80000007070820 */ /* 0x000fe20000410000 */
[----:B------:R-:W-:-:S03]  /*0ea0*/  FSETP.GT.FTZ.AND P0, PT, R11, 8.50705917302346158658e+37, PT ;  /* 0x7e8000000b00780b */ /* 0x000fc60003f14000 */
[----:B0-----:R-:W-:-:S10]  /*0eb0*/  FMUL.FTZ R0, R6, R7 ;  /* 0x0000000706007220 */ /* 0x001fd40000410000 */
[----:B------:R-:W-:Y:S01]  /*0ec0*/  @P0 FMUL.FTZ R11, R11, 0.25 ;  /* 0x3e8000000b0b0820 */ /* 0x000fe20000410000 */
[----:B------:R0:W2:Y:S01]  /*0ed0*/  F2F.F64.F32 R6, R0 ;  /* 0x0000000000067310 */ /* 0x0000a20000201800 */
[----:B-1----:R-:W-:-:S07]  /*0ee0*/  FADD.FTZ R16, R18, 1 ;  /* 0x3f80000012107421 */ /* 0x002fce0000010000 */
[----:B------:R-:W1:Y:S01]  /*0ef0*/  MUFU.RCP R11, R11 ;  /* 0x0000000b000b7308 */ /* 0x000e620000001000 */
[----:B0-----:R-:W-:Y:S01]  /*0f00*/  FMUL.FTZ R0, R0, R0 ;  /* 0x0000000000007220 */ /* 0x001fe20000410000 */
[----:B------:R-:W-:Y:S01]  /*0f10*/  FMUL.FTZ R16, R16, R18 ;  /* 0x0000001210107220 */ /* 0x000fe20000410000 */
[----:B--2---:R-:W-:-:S04]  /*0f20*/  DFMA R14, R6, R14, 1 ;  /* 0x3ff00000060e742b */ /* 0x004fc8000000000e */
[----:B------:R-:W-:Y:S01]  /*0f30*/  FSETP.GT.FTZ.AND P1, PT, |R16|, 8.50705917302346158658e+37, PT ;  /* 0x7e8000001000780b */ /* 0x000fe20003f34200 */
[----:B------:R-:W-:-:S04]  /*0f40*/  FFMA.FTZ R7, R3, R3, R8 ;  /* 0x0000000303077223 */ /* 0x000fc80000010008 */
[----:B------:R-:W-:Y:S02]  /*0f50*/  FFMA.FTZ R8, R4, R4, R7 ;  /* 0x0000000404087223 */ /* 0x000fe40000010007 */
[----:B------:R0:W2:Y:S02]  /*0f60*/  F2F.F64.F32 R6, R0 ;  /* 0x0000000000067310 */ /* 0x0000a40000201800 */
[----:B------:R-:W-:-:S04]  /*0f70*/  @P0 FMUL.FTZ R8, R8, 0.25 ;  /* 0x3e80000008080820 */ /* 0x000fc80000410000 */
[----:B-1----:R-:W-:Y:S01]  /*0f80*/  FMUL.FTZ R12, R11, R8 ;  /* 0x000000080b0c7220 */ /* 0x002fe20000410000 */
[----:B------:R-:W-:Y:S01]  /*0f90*/  @P1 FMUL.FTZ R16, R16, 0.25 ;  /* 0x3e80000010101820 */ /* 0x000fe20000410000 */
[----:B------:R-:W1:Y:S01]  /*0fa0*/  F2F.F32.F64 R14, R14 ;  /* 0x0000000e000e7310 */ /* 0x000e620000301000 */
[----:B0-----:R-:W-:Y:S01]  /*0fb0*/  MOV R0, 0x10c0 ;  /* 0x000010c000007802 */ /* 0x001fe20000000f00 */
[----:B--2---:R-:W-:-:S06]  /*0fc0*/  DMUL R6, R6, 0.0625 ;  /* 0x3fb0000006067828 */ /* 0x004fcc0000000000 */
[----:B------:R-:W0:Y:S01]  /*0fd0*/  F2F.F64.F32 R8, R12 ;  /* 0x0000000c00087310 */ /* 0x000e220000201800 */
[----:B-1----:R-:W-:-:S05]  /*0fe0*/  FMUL.FTZ R11, R14, R14 ;  /* 0x0000000e0e0b7220 */ /* 0x002fca0000410000 */
[C---:B------:R-:W-:Y:S01]  /*0ff0*/  FSETP.GT.FTZ.AND P0, PT, R11.reuse, 8.50705917302346158658e+37, PT ;  /* 0x7e8000000b00780b */ /* 0x040fe20003f14000 */
[----:B0-----:R-:W-:Y:S01]  /*1000*/  DFMA R8, R8, 0.5, -R6 ;  /* 0x3fe000000808782b */ /* 0x001fe20000000806 */
[----:B------:R-:W-:Y:S11]  /*1010*/  MUFU.RCP R7, R16 ;  /* 0x0000001000077308 */ /* 0x000ff60000001000 */
[----:B------:R-:W-:Y:S01]  /*1020*/  @P0 FMUL.FTZ R11, R11, 0.25 ;  /* 0x3e8000000b0b0820 */ /* 0x000fe20000410000 */
[----:B------:R-:W0:Y:S08]  /*1030*/  F2F.F32.F64 R6, R8 ;  /* 0x0000000800067310 */ /* 0x000e300000301000 */
[----:B------:R-:W1:Y:S01]  /*1040*/  MUFU.RCP R11, R11 ;  /* 0x0000000b000b7308 */ /* 0x000e620000001000 */
[----:B0-----:R-:W-:-:S04]  /*1050*/  @P0 FMUL.FTZ R6, R6, 0.25 ;  /* 0x3e80000006060820 */ /* 0x001fc80000410000 */
[----:B-1----:R-:W-:-:S04]  /*1060*/  FFMA.FTZ R6, R11, R6, -R18 ;  /* 0x000000060b067223 */ /* 0x002fc80000010812 */
[----:B------:R-:W-:-:S04]  /*1070*/  @P1 FMUL.FTZ R6, R6, 0.25 ;  /* 0x3e80000006061820 */ /* 0x000fc80000410000 */
[----:B------:R-:W-:-:S04]  /*1080*/  FMUL.FTZ R12, R7, R6 ;  /* 0x00000006070c7220 */ /* 0x000fc80000410000 */
[----:B------:R-:W0:Y:S02]  /*1090*/  F2F.F64.F32 R6, R12 ;  /* 0x0000000c00067310 */ /* 0x000e240000201800 */
[----:B0-----:R-:W-:-:S11]  /*10a0*/  DADD R6, R6, 1 ;  /* 0x3ff0000006067429 */ /* 0x001fd60000000000 */
[----:B------:R-:W-:Y:S05]  /*10b0*/  CALL.REL.NOINC `($__internal_1_$__cuda_sm20_rcp_f64_v3) ;  /* 0x0000000400407944 */ /* 0x000fea0003c00000 */
[----:B------:R-:W-:Y:S05]  /*10c0*/  BSYNC.RECONVERGENT B0 ;  /* 0x0000000000007941 */ /* 0x000fea0003800200 */
.L_x_16:
[----:B------:R-:W-:Y:S01]  /*10d0*/  IMAD.MOV.U32 R6, RZ, RZ, R14 ;  /* 0x000000ffff067224 */ /* 0x000fe200078e000e */
[----:B------:R-:W-:Y:S01]  /*10e0*/  MOV R7, R15 ;  /* 0x0000000f00077202 */ /* 0x000fe20000000f00 */
[----:B------:R-:W0:Y:S01]  /*10f0*/  S2UR UR5, SR_CgaCtaId ;  /* 0x00000000000579c3 */ /* 0x000e220000008800 */
[----:B------:R-:W-:Y:S01]  /*1100*/  UMOV UR4, 0x400 ;  /* 0x0000040000047882 */ /* 0x000fe20000000000 */
[----:B------:R-:W-:Y:S01]  /*1110*/  SHF.L.U32 R17, R10, 0x2, RZ ;  /* 0x000000020a117819 */ /* 0x000fe200000006ff */
[----:B------:R-:W-:Y:S01]  /*1120*/  UIADD3 UR4, UPT, UPT, UR4, 0x1400, URZ ;  /* 0x0000140004047890 */ /* 0x000fe2000fffe0ff */
[----:B------:R-:W1:Y:S04]  /*1130*/  F2F.F32.F64 R6, R6 ;  /* 0x0000000600067310 */ /* 0x000e680000301000 */
[----:B------:R-:W2:Y:S08]  /*1140*/  LDC.64 R22, c[0x0][0x3a8] ;  /* 0x0000ea00ff167b82 */ /* 0x000eb00000000a00 */
[----:B------:R-:W3:Y:S01]  /*1150*/  LDC.64 R14, c[0x0][0x380] ;  /* 0x0000e000ff0e7b82 */ /* 0x000ee20000000a00 */
[----:B-1----:R-:W-:Y:S01]  /*1160*/  FSETP.GEU.FTZ.AND P0, PT, R6, RZ, PT ;  /* 0x000000ff0600720b */ /* 0x002fe20003f1e000 */
[----:B0-----:R-:W-:-:S06]  /*1170*/  ULEA UR4, UR5, UR4, 0x18 ;  /* 0x0000000405047291 */ /* 0x001fcc000f8ec0ff */
[----:B------:R-:W0:Y:S01]  /*1180*/  LDC.64 R8, c[0x0][0x398] ;  /* 0x0000e600ff087b82 */ /* 0x000e220000000a00 */
[----:B------:R-:W-:-:S05]  /*1190*/  LEA R25, R13, UR4, 0x2 ;  /* 0x000000040d197c11 */ /* 0x000fca000f8e10ff */
[----:B------:R-:W-:Y:S02]  /*11a0*/  @P0 FMNMX.NAN R0, R6, 1, PT ;  /* 0x3f80000006000809 */ /* 0x000fe40003820000 */
[----:B------:R-:W1:Y:S01]  /*11b0*/  LDC.64 R12, c[0x0][0x388] ;  /* 0x0000e200ff0c7b82 */ /* 0x000e620000000a00 */
[----:B--2---:R-:W-:Y:S01]  /*11c0*/  IMAD.WIDE.U32 R22, R19, 0x4, R22 ;  /* 0x0000000413167825 */ /* 0x004fe200078e0016 */
[----:B------:R-:W-:Y:S03]  /*11d0*/  @!P0 STS [R25], RZ ;  /* 0x000000ff19008388 */ /* 0x000fe60000000800 */
[----:B------:R-:W-:Y:S01]  /*11e0*/  IMAD.IADD R11, R17, 0x1, R23 ;  /* 0x00000001110b7824 */ /* 0x000fe200078e0217 */
[----:B------:R-:W-:Y:S01]  /*11f0*/  @P0 STS [R25], R0 ;  /* 0x0000000019000388 */ /* 0x000fe20000000800 */
[----:B---3--:R-:W-:Y:S01]  /*1200*/  IMAD.WIDE.U32 R14, R19, 0x4, R14 ;  /* 0x00000004130e7825 */ /* 0x008fe200078e000e */
[----:B------:R-:W2:Y:S01]  /*1210*/  LDC.64 R6, c[0x0][0x390] ;  /* 0x0000e400ff067b82 */ /* 0x000ea20000000a00 */
[----:B------:R-:W-:-:S07]  /*1220*/  MOV R10, R22 ;  /* 0x00000016000a7202 */ /* 0x000fce0000000f00 */
[----:B------:R-:W-:Y:S01]  /*1230*/  BAR.SYNC.DEFER_BLOCKING 0x0 ;  /* 0x0000000000007b1d */ /* 0x000fe20000010000 */
[----:B------:R-:W-:Y:S01]  /*1240*/  IADD3 R15, PT, PT, R17, R15, RZ ;  /* 0x0000000f110f7210 */ /* 0x000fe20007ffe0ff */
[----:B0-----:R-:W-:-:S05]  /*1250*/  IMAD.WIDE.U32 R8, R19, 0x4, R8 ;  /* 0x0000000413087825 */ /* 0x001fca00078e0008 */
[----:B------:R-:W-:Y:S01]  /*1260*/  IADD3 R9, PT, PT, R17, R9, RZ ;  /* 0x0000000911097210 */ /* 0x000fe20007ffe0ff */
[----:B-1----:R-:W-:-:S04]  /*1270*/  IMAD.WIDE.U32 R12, R19, 0x4, R12 ;  /* 0x00000004130c7825 */ /* 0x002fc800078e000c */
[----:B------:R-:W-:Y:S02]  /*1280*/  IMAD.IADD R13, R17, 0x1, R13 ;  /* 0x00000001110d7824 */ /* 0x000fe400078e020d */
[----:B--2---:R-:W-:Y:S01]  /*1290*/  IMAD.WIDE.U32 R6, R19, 0x4, R6 ;  /* 0x0000000413067825 */ /* 0x004fe200078e0006 */
[----:B------:R-:W0:Y:S04]  /*12a0*/  LDS R21, [R25] ;  /* 0x0000000019157984 */ /* 0x000e280000000800 */
[----:B------:R-:W-:Y:S01]  /*12b0*/  IADD3 R7, PT, PT, R17, R7, RZ ;  /* 0x0000000711077210 */ /* 0x000fe20007ffe0ff */
[----:B0-----:R-:W-:Y:S04]  /*12c0*/  STG.E desc[UR8][R10.64], R21 ;  /* 0x000000150a007986 */ /* 0x001fe8000c101908 */
[----:B------:R-:W-:Y:S04]  /*12d0*/  STG.E desc[UR8][R14.64], R4 ;  /* 0x000000040e007986 */ /* 0x000fe8000c101908 */
[----:B------:R-:W-:Y:S04]  /*12e0*/  STG.E desc[UR8][R12.64], R3 ;  /* 0x000000030c007986 */ /* 0x000fe8000c101908 */
[----:B------:R-:W-:Y:S04]  /*12f0*/  STG.E desc[UR8][R8.64], R2 ;  /* 0x0000000208007986 */ /* 0x000fe8000c101908 */
[----:B------:R-:W-:Y:S01]  /*1300*/  STG.E desc[UR8][R6.64], R5 ;  /* 0x0000000506007986 */ /* 0x000fe2000c101908 */
[----:B------:R-:W-:Y:S05]  /*1310*/  EXIT ;  /* 0x000000000000794d */ /* 0x000fea0003800000 */
        .weak           $__internal_0_$__cuda_sm20_dblrcp_rn_slowpath_v3
        .type           $__internal_0_$__cuda_sm20_dblrcp_rn_slowpath_v3,@function
        .size           $__internal_0_$__cuda_sm20_dblrcp_rn_slowpath_v3,($__internal_1_$__cuda_sm20_rcp_f64_v3 - $__internal_0_$__cuda_sm20_dblrcp_rn_slowpath_v3)
$__internal_0_$__cuda_sm20_dblrcp_rn_slowpath_v3:
[----:B------:R-:W-:Y:S01]  /*1320*/  DSETP.GTU.AND P0, PT, |R6|, +INF , PT ;  /* 0x7ff000000600742a */ /* 0x000fe20003f0c200 */
[----:B------:R-:W-:-:S13]  /*1330*/  BSSY.RECONVERGENT B1, `(.L_x_17) ;  /* 0x0000023000017945 */ /* 0x000fda0003800200 */
[----:B------:R-:W-:Y:S05]  /*1340*/  @P0 BRA `(.L_x_18) ;  /* 0x00000000007c0947 */ /* 0x000fea0003800000 */
[----:B------:R-:W-:-:S05]  /*1350*/  LOP3.LUT R14, R7, 0x7fffffff, RZ, 0xc0, !PT ;  /* 0x7fffffff070e7812 */ /* 0x000fca00078ec0ff */
[----:B------:R-:W-:-:S05]  /*1360*/  VIADD R8, R14, 0xffffffff ;  /* 0xffffffff0e087836 */ /* 0x000fca0000000000 */
[----:B------:R-:W-:-:S13]  /*1370*/  ISETP.GE.U32.AND P0, PT, R8, 0x7fefffff, PT ;  /* 0x7fefffff0800780c */ /* 0x000fda0003f06070 */
[----:B------:R-:W-:Y:S02]  /*1380*/  @P0 LOP3.LUT R9, R7, 0x7ff00000, RZ, 0x3c, !PT ;  /* 0x7ff0000007090812 */ /* 0x000fe400078e3cff */
[----:B------:R-:W-:Y:S01]  /*1390*/  @P0 MOV R8, RZ ;  /* 0x000000ff00080202 */ /* 0x000fe20000000f00 */
[----:B------:R-:W-:Y:S06]  /*13a0*/  @P0 BRA `(.L_x_19) ;  /* 0x00000000006c0947 */ /* 0x000fec0003800000 */
[----:B------:R-:W-:Y:S02]  /*13b0*/  ISETP.GE.U32.AND P0, PT, R14, 0x1000001, PT ;  /* 0x010000010e00780c */ /* 0x000fe40003f06070 */
[----:B------:R-:W-:-:S11]  /*13c0*/  MOV R8, R11 ;  /* 0x0000000b00087202 */ /* 0x000fd60000000f00 */
[----:B------:R-:W-:Y:S05]  /*13d0*/  @!P0 BRA `(.L_x_20) ;  /* 0x0000000000348947 */ /* 0x000fea0003800000 */
[----:B------:R-:W-:Y:S01]  /*13e0*/  VIADD R15, R7, 0xc0200000 ;  /* 0xc0200000070f7836 */ /* 0x000fe20000000000 */
[----:B------:R-:W-:-:S03]  /*13f0*/  MOV R14, R6 ;  /* 0x00000006000e7202 */ /* 0x000fc60000000f00 */
[----:B------:R-:W0:Y:S03]  /*1400*/  MUFU.RCP64H R9, R15 ;  /* 0x0000000f00097308 */ /* 0x000e260000001800 */
[----:B0-----:R-:W-:-:S08]  /*1410*/  DFMA R16, -R14, R8, 1 ;  /* 0x3ff000000e10742b */ /* 0x001fd00000000108 */
[----:B------:R-:W-:-:S08]  /*1420*/  DFMA R16, R16, R16, R16 ;  /* 0x000000101010722b */ /* 0x000fd00000000010 */
[----:B------:R-:W-:-:S08]  /*1430*/  DFMA R16, R8, R16, R8 ;  /* 0x000000100810722b */ /* 0x000fd00000000008 */
[----:B------:R-:W-:-:S08]  /*1440*/  DFMA R8, -R14, R16, 1 ;  /* 0x3ff000000e08742b */ /* 0x000fd00000000110 */
[----:B------:R-:W-:-:S08]  /*1450*/  DFMA R8, R16, R8, R16 ;  /* 0x000000081008722b */ /* 0x000fd00000000010 */
[----:B------:R-:W-:-:S08]  /*1460*/  DMUL R8, R8, 2.2250738585072013831e-308 ;  /* 0x0010000008087828 */ /* 0x000fd00000000000 */
[----:B------:R-:W-:-:S08]  /*1470*/  DFMA R6, -R6, R8, 1 ;  /* 0x3ff000000606742b */ /* 0x000fd00000000108 */
[----:B------:R-:W-:-:S08]  /*1480*/  DFMA R6, R6, R6, R6 ;  /* 0x000000060606722b */ /* 0x000fd00000000006 */
[----:B------:R-:W-:Y:S01]  /*1490*/  DFMA R8, R8, R6, R8 ;  /* 0x000000060808722b */ /* 0x000fe20000000008 */
[----:B------:R-:W-:Y:S10]  /*14a0*/  BRA `(.L_x_19) ;  /* 0x00000000002c7947 */ /* 0x000ff40003800000 */
.L_x_20:
[----:B------:R-:W-:-:S06]  /*14b0*/  DMUL R6, R6, 8.11296384146066816958e+31 ;  /* 0x4690000006067828 */ /* 0x000fcc0000000000 */
[----:B------:R-:W0:Y:S02]  /*14c0*/  MUFU.RCP64H R9, R7 ;  /* 0x0000000700097308 */ /* 0x000e240000001800 */
[----:B0-----:R-:W-:-:S08]  /*14d0*/  DFMA R14, -R6, R8, 1 ;  /* 0x3ff00000060e742b */ /* 0x001fd00000000108 */
[----:B------:R-:W-:-:S08]  /*14e0*/  DFMA R14, R14, R14, R14 ;  /* 0x0000000e0e0e722b */ /* 0x000fd0000000000e */
[----:B------:R-:W-:-:S08]  /*14f0*/  DFMA R14, R8, R14, R8 ;  /* 0x0000000e080e722b */ /* 0x000fd00000000008 */
[----:B------:R-:W-:-:S08]  /*1500*/  DFMA R8, -R6, R14, 1 ;  /* 0x3ff000000608742b */ /* 0x000fd0000000010e */
[----:B------:R-:W-:-:S08]  /*1510*/  DFMA R8, R14, R8, R14 ;  /* 0x000000080e08722b */ /* 0x000fd0000000000e */
[----:B------:R-:W-:Y:S01]  /*1520*/  DMUL R8, R8, 8.11296384146066816958e+31 ;  /* 0x4690000008087828 */ /* 0x000fe20000000000 */
[----:B------:R-:W-:Y:S10]  /*1530*/  BRA `(.L_x_19) ;  /* 0x0000000000087947 */ /* 0x000ff40003800000 */
.L_x_18:
[----:B------:R-:W-:Y:S02]  /*1540*/  LOP3.LUT R9, R7, 0x80000, RZ, 0xfc, !PT ;  /* 0x0008000007097812 */ /* 0x000fe400078efcff */
[----:B------:R-:W-:-:S07]  /*1550*/  MOV R8, R6 ;  /* 0x0000000600087202 */ /* 0x000fce0000000f00 */
.L_x_19:
[----:B------:R-:W-:Y:S05]  /*1560*/  BSYNC.RECONVERGENT B1 ;  /* 0x0000000000017941 */ /* 0x000fea0003800200 */
.L_x_17:
[----:B------:R-:W-:Y:S01]  /*1570*/  HFMA2 R7, -RZ, RZ, 0, 0 ;  /* 0x00000000ff077431 */ /* 0x000fe200000001ff */
[----:B------:R-:W-:Y:S01]  /*1580*/  MOV R6, R12 ;  /* 0x0000000c00067202 */ /* 0x000fe20000000f00 */
[----:B------:R-:W-:Y:S01]  /*1590*/  IMAD.MOV.U32 R14, RZ, RZ, R8 ;  /* 0x000000ffff0e7224 */ /* 0x000fe200078e0008 */
[----:B------:R-:W-:Y:S02]  /*15a0*/  MOV R15, R9 ;  /* 0x00000009000f7202 */ /* 0x000fe40000000f00 */
[----:B------:R-:W-:Y:S05]  /*15b0*/  RET.REL.NODEC R6 `(_Z11srad_cuda_1PfS_S_S_S_S_iif) ;  /* 0xffffffe806907950 */ /* 0x000fea0003c3ffff */
        .weak           $__internal_1_$__cuda_sm20_rcp_f64_v3
        .type           $__internal_1_$__cuda_sm20_rcp_f64_v3,@function
        .size           $__internal_1_$__cuda_sm20_rcp_f64_v3,(.L_x_24 - $__internal_1_$__cuda_sm20_rcp_f64_v3)
$__internal_1_$__cuda_sm20_rcp_f64_v3:
[----:B------:R-:W0:Y:S01]  /*15c0*/  MUFU.RCP64H R9, R7 ;  /* 0x0000000700097308 */ /* 0x000e220000001800 */
[----:B------:R-:W-:-:S05]  /*15d0*/  VIADD R8, R7, 0x300402 ;  /* 0x0030040207087836 */ /* 0x000fca0000000000 */
[----:B------:R-:W-:Y:S01]  /*15e0*/  FSETP.GEU.AND P0, PT, |R8|, 5.8789094863358348022e-39, PT ;  /* 0x004004020800780b */ /* 0x000fe20003f0e200 */
[----:B0-----:R-:W-:-:S08]  /*15f0*/  DFMA R14, -R6, R8, 1 ;  /* 0x3ff00000060e742b */ /* 0x001fd00000000108 */
[----:B------:R-:W-:-:S08]  /*1600*/  DFMA R14, R14, R14, R14 ;  /* 0x0000000e0e0e722b */ /* 0x000fd0000000000e */
[----:B------:R-:W-:-:S08]  /*1610*/  DFMA R14, R8, R14, R8 ;  /* 0x0000000e080e722b */ /* 0x000fd00000000008 */
[----:B------:R-:W-:-:S08]  /*1620*/  DFMA R16, -R6, R14, 1 ;  /* 0x3ff000000610742b */ /* 0x000fd0000000010e */
[----:B------:R-:W-:Y:S01]  /*1630*/  DFMA R14, R14, R16, R14 ;  /* 0x000000100e0e722b */ /* 0x000fe2000000000e */
[----:B------:R-:W-:Y:S10]  /*1640*/  @P0 BRA `(.L_x_21) ;  /* 0x0000000000100947 */ /* 0x000ff40003800000 */
[----:B------:R-:W-:Y:S02]  /*1650*/  LOP3.LUT R8, R7, 0x7fffffff, RZ, 0xc0, !PT ;  /* 0x7fffffff07087812 */ /* 0x000fe400078ec0ff */
[----:B------:R-:W-:Y:S02]  /*1660*/  MOV R12, 0x1690 ;  /* 0x00001690000c7802 */ /* 0x000fe40000000f00 */
[----:B------:R-:W-:-:S07]  /*1670*/  IADD3 R11, PT, PT, R8, -0x100000, RZ ;  /* 0xfff00000080b7810 */ /* 0x000fce0007ffe0ff */
[----:B------:R-:W-:Y:S05]  /*1680*/  CALL.REL.NOINC `($__internal_0_$__cuda_sm20_dblrcp_rn_slowpath_v3) ;  /* 0xfffffffc00247944 */ /* 0x000fea0003c3ffff */
.L_x_21:
[----:B------:R-:W-:Y:S02]  /*1690*/  MOV R6, R0 ;  /* 0x0000000000067202 */ /* 0x000fe40000000f00 */
[----:B------:R-:W-:-:S04]  /*16a0*/  MOV R7, 0x0 ;  /* 0x0000000000077802 */ /* 0x000fc80000000f00 */
[----:B------:R-:W-:Y:S05]  /*16b0*/  RET.REL.NODEC R6 `(_Z11srad_cuda_1PfS_S_S_S_S_iif) ;  /* 0xffffffe806507950 */ /* 0x000fea0003c3ffff */
.L_x_22:
        /* <DEDUP_REMOVED lines=12> */
.L_x_24:


//--------------------- .nv.global.init           --------------------------
	.section	.nv.global.init,"aw",@progbits
	.align	8
.nv.global.init:
	.type		prof_data_pt,@object
	.size		prof_data_pt,(prof_data_sz - prof_data_pt)
prof_data_pt:
	.zero		8
	.type		prof_data_sz,@object
	.size		prof_data_sz,(.L_1 - prof_data_sz)
prof_data_sz:
	.zero		4
.L_1:


//--------------------- .nv.shared._Z11srad_cuda_2PfS_S_S_S_S_iiff --------------------------
	.section	.nv.shared._Z11srad_cuda_2PfS_S_S_S_S_iiff,"aw",@nobits
	.sectionflags	@""
	.align	4
.nv.shared._Z11srad_cuda_2PfS_S_S_S_S_iiff:
	.zero		6144


//--------------------- .nv.shared.reserved.0     --------------------------
	.section	.nv.shared.reserved.0,"aw",@nobits
	.weak		__nv_reservedSMEM_offset_0_alias
	.size		__nv_reservedSMEM_offset_0_alias, 0, 64
	.other		__nv_reservedSMEM_offset_0_alias,@"STO_CUDA_RESERVED_SHARED STV_DEFAULT"
__nv_reservedSMEM_offset_0_alias:
	.zero		0
	.zero		64


//--------------------- .nv.shared._Z11srad_cuda_1PfS_S_S_S_S_iif --------------------------
	.section	.nv.shared._Z11srad_cuda_1PfS_S_S_S_S_iif,"aw",@nobits
	.sectionflags	@""
	.align	4
.nv.shared._Z11srad_cuda_1PfS_S_S_S_S_iif:
	.zero		7168


//--------------------- .nv.constant0._Z11srad_cuda_2PfS_S_S_S_S_iiff --------------------------
	.section	.nv.constant0._Z11srad_cuda_2PfS_S_S_S_S_iiff,"a",@progbits
	.sectionflags	@""
	.align	4
.nv.constant0._Z11srad_cuda_2PfS_S_S_S_S_iiff:
	.zero		960


//--------------------- .nv.constant0._Z11srad_cuda_1PfS_S_S_S_S_iif --------------------------
	.section	.nv.constant0._Z11srad_cuda_1PfS_S_S_S_S_iif,"a",@progbits
	.sectionflags	@""
	.align	4
.nv.constant0._Z11srad_cuda_1PfS_S_S_S_S_iif:
	.zero		956


//--------------------- SYMBOLS --------------------------

	.type		.nv.reservedSmem.offset0,@object
	.size		.nv.reservedSmem.offset0,0x4
	.type		.nv.reservedSmem.cap,@object
	.size		.nv.reservedSmem.cap,0x4
